//
// Generated by NVIDIA NVVM Compiler
//
// Compiler Build ID: CL-36424714
// Cuda compilation tools, release 13.0, V13.0.88
// Based on NVVM 20.0.0
//

.version 9.0
.target sm_100
.address_size 64

	// .globl	jma_batch_f32

.visible .entry jma_batch_f32(
	.param .u64 .ptr .align 1 jma_batch_f32_param_0,
	.param .u64 .ptr .align 1 jma_batch_f32_param_1,
	.param .u64 .ptr .align 1 jma_batch_f32_param_2,
	.param .u64 .ptr .align 1 jma_batch_f32_param_3,
	.param .u32 jma_batch_f32_param_4,
	.param .u32 jma_batch_f32_param_5,
	.param .u32 jma_batch_f32_param_6,
	.param .u64 .ptr .align 1 jma_batch_f32_param_7
)
{
	.reg .pred 	%p<21>;
	.reg .b32 	%r<55>;
	.reg .b32 	%f<15>;
	.reg .b64 	%rd<70>;
	.reg .b64 	%fd<97>;

	ld.param.u64 	%rd22, [jma_batch_f32_param_0];
	ld.param.u32 	%r31, [jma_batch_f32_param_4];
	ld.param.u32 	%r33, [jma_batch_f32_param_5];
	ld.param.u64 	%rd26, [jma_batch_f32_param_7];
	cvta.to.global.u64 	%rd1, %rd22;
	mov.u32 	%r1, %ctaid.x;
	setp.ge.s32 	%p1, %r1, %r33;
	mov.u32 	%r34, %tid.x;
	setp.ne.s32 	%p2, %r34, 0;
	or.pred  	%p3, %p2, %p1;
	@%p3 bra 	$L__BB0_23;
	cvta.to.global.u64 	%rd2, %rd26;
	mul.lo.s32 	%r2, %r31, %r1;
	mul.wide.s32 	%rd27, %r2, 4;
	add.s64 	%rd3, %rd2, %rd27;
	setp.lt.s32 	%p4, %r31, 1;
	@%p4 bra 	$L__BB0_14;
	and.b32  	%r3, %r31, 15;
	setp.lt.u32 	%p5, %r31, 16;
	mov.b32 	%r48, 0;
	@%p5 bra 	$L__BB0_5;
	and.b32  	%r48, %r31, 2147483632;
	neg.s32 	%r46, %r48;
	add.s64 	%rd29, %rd27, %rd2;
	add.s64 	%rd64, %rd29, 32;
$L__BB0_4:
	.pragma "nounroll";
	mov.b32 	%r36, 2143289344;
	st.global.u32 	[%rd64+-32], %r36;
	st.global.u32 	[%rd64+-28], %r36;
	st.global.u32 	[%rd64+-24], %r36;
	st.global.u32 	[%rd64+-20], %r36;
	st.global.u32 	[%rd64+-16], %r36;
	st.global.u32 	[%rd64+-12], %r36;
	st.global.u32 	[%rd64+-8], %r36;
	st.global.u32 	[%rd64+-4], %r36;
	st.global.u32 	[%rd64], %r36;
	st.global.u32 	[%rd64+4], %r36;
	st.global.u32 	[%rd64+8], %r36;
	st.global.u32 	[%rd64+12], %r36;
	st.global.u32 	[%rd64+16], %r36;
	st.global.u32 	[%rd64+20], %r36;
	st.global.u32 	[%rd64+24], %r36;
	st.global.u32 	[%rd64+28], %r36;
	add.s32 	%r46, %r46, 16;
	add.s64 	%rd64, %rd64, 64;
	setp.ne.s32 	%p6, %r46, 0;
	@%p6 bra 	$L__BB0_4;
$L__BB0_5:
	setp.eq.s32 	%p7, %r3, 0;
	@%p7 bra 	$L__BB0_14;
	and.b32  	%r9, %r31, 7;
	setp.lt.u32 	%p8, %r3, 8;
	@%p8 bra 	$L__BB0_8;
	mul.wide.u32 	%rd30, %r48, 4;
	add.s64 	%rd31, %rd3, %rd30;
	mov.b32 	%r37, 2143289344;
	st.global.u32 	[%rd31], %r37;
	st.global.u32 	[%rd31+4], %r37;
	st.global.u32 	[%rd31+8], %r37;
	st.global.u32 	[%rd31+12], %r37;
	st.global.u32 	[%rd31+16], %r37;
	st.global.u32 	[%rd31+20], %r37;
	st.global.u32 	[%rd31+24], %r37;
	st.global.u32 	[%rd31+28], %r37;
	add.s32 	%r48, %r48, 8;
$L__BB0_8:
	setp.eq.s32 	%p9, %r9, 0;
	@%p9 bra 	$L__BB0_14;
	and.b32  	%r12, %r31, 3;
	setp.lt.u32 	%p10, %r9, 4;
	@%p10 bra 	$L__BB0_11;
	mul.wide.u32 	%rd32, %r48, 4;
	add.s64 	%rd33, %rd3, %rd32;
	mov.b32 	%r38, 2143289344;
	st.global.u32 	[%rd33], %r38;
	st.global.u32 	[%rd33+4], %r38;
	st.global.u32 	[%rd33+8], %r38;
	st.global.u32 	[%rd33+12], %r38;
	add.s32 	%r48, %r48, 4;
$L__BB0_11:
	setp.eq.s32 	%p11, %r12, 0;
	@%p11 bra 	$L__BB0_14;
	mul.wide.u32 	%rd35, %r48, 4;
	add.s64 	%rd36, %rd27, %rd35;
	add.s64 	%rd65, %rd2, %rd36;
	neg.s32 	%r50, %r12;
$L__BB0_13:
	.pragma "nounroll";
	mov.b32 	%r39, 2143289344;
	st.global.u32 	[%rd65], %r39;
	add.s64 	%rd65, %rd65, 4;
	add.s32 	%r50, %r50, 1;
	setp.ne.s32 	%p12, %r50, 0;
	@%p12 bra 	$L__BB0_13;
$L__BB0_14:
	ld.param.u32 	%r44, [jma_batch_f32_param_6];
	setp.lt.s32 	%p13, %r31, 1;
	setp.ge.s32 	%p14, %r44, %r31;
	or.pred  	%p15, %p13, %p14;
	@%p15 bra 	$L__BB0_23;
	ld.param.u32 	%r45, [jma_batch_f32_param_6];
	ld.param.u64 	%rd63, [jma_batch_f32_param_3];
	ld.param.u64 	%rd62, [jma_batch_f32_param_2];
	ld.param.u64 	%rd61, [jma_batch_f32_param_1];
	max.s32 	%r18, %r45, 0;
	cvta.to.global.u64 	%rd37, %rd61;
	mul.wide.u32 	%rd38, %r1, 4;
	add.s64 	%rd39, %rd37, %rd38;
	ld.global.nc.f32 	%f3, [%rd39];
	cvt.f64.f32 	%fd1, %f3;
	cvta.to.global.u64 	%rd40, %rd62;
	add.s64 	%rd41, %rd40, %rd38;
	ld.global.nc.f32 	%f4, [%rd41];
	cvt.f64.f32 	%fd2, %f4;
	cvta.to.global.u64 	%rd42, %rd63;
	add.s64 	%rd43, %rd42, %rd38;
	ld.global.nc.f32 	%f1, [%rd43];
	mov.f64 	%fd25, 0d3FF0000000000000;
	sub.f64 	%fd3, %fd25, %fd1;
	mul.wide.u32 	%rd44, %r18, 4;
	add.s64 	%rd45, %rd1, %rd44;
	ld.global.nc.f32 	%f2, [%rd45];
	add.s64 	%rd48, %rd3, %rd44;
	st.global.f32 	[%rd48], %f2;
	add.s32 	%r53, %r18, 1;
	setp.ge.u32 	%p16, %r53, %r31;
	@%p16 bra 	$L__BB0_23;
	cvt.f64.f32 	%fd85, %f2;
	not.b32 	%r40, %r18;
	add.s32 	%r41, %r31, %r40;
	and.b32  	%r20, %r41, 3;
	setp.eq.s32 	%p17, %r20, 0;
	mov.f64 	%fd90, 0d0000000000000000;
	mov.f64 	%fd91, %fd90;
	mov.f64 	%fd92, %fd85;
	@%p17 bra 	$L__BB0_20;
	neg.s32 	%r52, %r20;
	add.s64 	%rd51, %rd27, %rd44;
	add.s64 	%rd52, %rd51, %rd2;
	add.s64 	%rd67, %rd52, 4;
	add.s64 	%rd53, %rd44, %rd1;
	add.s64 	%rd66, %rd53, 4;
	mov.f64 	%fd90, 0d0000000000000000;
	cvt.f64.f32 	%fd34, %f1;
	mov.u32 	%r51, %r18;
	mov.f64 	%fd92, %fd85;
$L__BB0_18:
	.pragma "nounroll";
	ld.global.nc.f32 	%f5, [%rd66];
	cvt.f64.f32 	%fd28, %f5;
	mul.f64 	%fd29, %fd3, %fd28;
	fma.rn.f64 	%fd92, %fd92, %fd1, %fd29;
	sub.f64 	%fd30, %fd28, %fd92;
	mul.f64 	%fd31, %fd30, %fd2;
	mov.f64 	%fd32, 0d3FF0000000000000;
	sub.f64 	%fd33, %fd32, %fd2;
	fma.rn.f64 	%fd91, %fd33, %fd91, %fd31;
	fma.rn.f64 	%fd35, %fd91, %fd34, %fd92;
	sub.f64 	%fd36, %fd35, %fd85;
	mul.f64 	%fd37, %fd3, %fd3;
	mul.f64 	%fd38, %fd37, %fd36;
	mul.f64 	%fd39, %fd1, %fd1;
	fma.rn.f64 	%fd90, %fd39, %fd90, %fd38;
	add.f64 	%fd85, %fd85, %fd90;
	cvt.rn.f32.f64 	%f6, %fd85;
	st.global.f32 	[%rd67], %f6;
	add.s32 	%r52, %r52, 1;
	setp.ne.s32 	%p18, %r52, 0;
	add.s32 	%r51, %r51, 1;
	add.s64 	%rd67, %rd67, 4;
	add.s64 	%rd66, %rd66, 4;
	@%p18 bra 	$L__BB0_18;
	add.s32 	%r53, %r51, 1;
$L__BB0_20:
	sub.s32 	%r42, %r31, %r18;
	add.s32 	%r43, %r42, -2;
	setp.lt.u32 	%p19, %r43, 3;
	@%p19 bra 	$L__BB0_23;
	ld.param.u64 	%rd60, [jma_batch_f32_param_0];
	sub.s32 	%r54, %r53, %r31;
	mul.wide.u32 	%rd54, %r53, 4;
	cvta.to.global.u64 	%rd55, %rd60;
	add.s64 	%rd56, %rd54, %rd55;
	add.s64 	%rd69, %rd56, 8;
	mul.wide.s32 	%rd57, %r2, 4;
	add.s64 	%rd58, %rd57, %rd54;
	add.s64 	%rd59, %rd58, %rd2;
	add.s64 	%rd68, %rd59, 8;
$L__BB0_22:
	ld.global.nc.f32 	%f7, [%rd69+-8];
	cvt.f64.f32 	%fd40, %f7;
	mul.f64 	%fd41, %fd3, %fd40;
	fma.rn.f64 	%fd42, %fd92, %fd1, %fd41;
	sub.f64 	%fd43, %fd40, %fd42;
	mul.f64 	%fd44, %fd43, %fd2;
	mov.f64 	%fd45, 0d3FF0000000000000;
	sub.f64 	%fd46, %fd45, %fd2;
	fma.rn.f64 	%fd47, %fd46, %fd91, %fd44;
	cvt.f64.f32 	%fd48, %f1;
	fma.rn.f64 	%fd49, %fd47, %fd48, %fd42;
	sub.f64 	%fd50, %fd49, %fd85;
	mul.f64 	%fd51, %fd3, %fd3;
	mul.f64 	%fd52, %fd51, %fd50;
	mul.f64 	%fd53, %fd1, %fd1;
	fma.rn.f64 	%fd54, %fd53, %fd90, %fd52;
	add.f64 	%fd55, %fd85, %fd54;
	cvt.rn.f32.f64 	%f8, %fd55;
	st.global.f32 	[%rd68+-8], %f8;
	ld.global.nc.f32 	%f9, [%rd69+-4];
	cvt.f64.f32 	%fd56, %f9;
	mul.f64 	%fd57, %fd3, %fd56;
	fma.rn.f64 	%fd58, %fd42, %fd1, %fd57;
	sub.f64 	%fd59, %fd56, %fd58;
	mul.f64 	%fd60, %fd59, %fd2;
	fma.rn.f64 	%fd61, %fd46, %fd47, %fd60;
	fma.rn.f64 	%fd62, %fd61, %fd48, %fd58;
	sub.f64 	%fd63, %fd62, %fd55;
	mul.f64 	%fd64, %fd51, %fd63;
	fma.rn.f64 	%fd65, %fd53, %fd54, %fd64;
	add.f64 	%fd66, %fd55, %fd65;
	cvt.rn.f32.f64 	%f10, %fd66;
	st.global.f32 	[%rd68+-4], %f10;
	ld.global.nc.f32 	%f11, [%rd69];
	cvt.f64.f32 	%fd67, %f11;
	mul.f64 	%fd68, %fd3, %fd67;
	fma.rn.f64 	%fd69, %fd58, %fd1, %fd68;
	sub.f64 	%fd70, %fd67, %fd69;
	mul.f64 	%fd71, %fd70, %fd2;
	fma.rn.f64 	%fd72, %fd46, %fd61, %fd71;
	fma.rn.f64 	%fd73, %fd72, %fd48, %fd69;
	sub.f64 	%fd74, %fd73, %fd66;
	mul.f64 	%fd75, %fd51, %fd74;
	fma.rn.f64 	%fd76, %fd53, %fd65, %fd75;
	add.f64 	%fd77, %fd66, %fd76;
	cvt.rn.f32.f64 	%f12, %fd77;
	st.global.f32 	[%rd68], %f12;
	ld.global.nc.f32 	%f13, [%rd69+4];
	cvt.f64.f32 	%fd78, %f13;
	mul.f64 	%fd79, %fd3, %fd78;
	fma.rn.f64 	%fd92, %fd69, %fd1, %fd79;
	sub.f64 	%fd80, %fd78, %fd92;
	mul.f64 	%fd81, %fd80, %fd2;
	fma.rn.f64 	%fd91, %fd46, %fd72, %fd81;
	fma.rn.f64 	%fd82, %fd91, %fd48, %fd92;
	sub.f64 	%fd83, %fd82, %fd77;
	mul.f64 	%fd84, %fd51, %fd83;
	fma.rn.f64 	%fd90, %fd53, %fd76, %fd84;
	add.f64 	%fd85, %fd77, %fd90;
	cvt.rn.f32.f64 	%f14, %fd85;
	st.global.f32 	[%rd68+4], %f14;
	add.s32 	%r54, %r54, 4;
	add.s64 	%rd69, %rd69, 16;
	add.s64 	%rd68, %rd68, 16;
	setp.ne.s32 	%p20, %r54, 0;
	@%p20 bra 	$L__BB0_22;
$L__BB0_23:
	ret;

}
	// .globl	jma_many_series_one_param_f32
.visible .entry jma_many_series_one_param_f32(
	.param .u64 .ptr .align 1 jma_many_series_one_param_f32_param_0,
	.param .f32 jma_many_series_one_param_f32_param_1,
	.param .f32 jma_many_series_one_param_f32_param_2,
	.param .f32 jma_many_series_one_param_f32_param_3,
	.param .u32 jma_many_series_one_param_f32_param_4,
	.param .u32 jma_many_series_one_param_f32_param_5,
	.param .u64 .ptr .align 1 jma_many_series_one_param_f32_param_6,
	.param .u64 .ptr .align 1 jma_many_series_one_param_f32_param_7
)
{
	.reg .pred 	%p<20>;
	.reg .b32 	%r<91>;
	.reg .b32 	%f<17>;
	.reg .b64 	%rd<49>;
	.reg .b64 	%fd<97>;

	ld.param.u64 	%rd4, [jma_many_series_one_param_f32_param_0];
	ld.param.f32 	%f2, [jma_many_series_one_param_f32_param_1];
	ld.param.f32 	%f3, [jma_many_series_one_param_f32_param_2];
	ld.param.u32 	%r45, [jma_many_series_one_param_f32_param_4];
	ld.param.u32 	%r46, [jma_many_series_one_param_f32_param_5];
	ld.param.u64 	%rd3, [jma_many_series_one_param_f32_param_6];
	ld.param.u64 	%rd5, [jma_many_series_one_param_f32_param_7];
	cvta.to.global.u64 	%rd1, %rd5;
	cvta.to.global.u64 	%rd2, %rd4;
	mov.u32 	%r1, %ctaid.x;
	setp.ge.s32 	%p1, %r1, %r45;
	mov.u32 	%r47, %tid.x;
	setp.ne.s32 	%p2, %r47, 0;
	or.pred  	%p3, %p2, %p1;
	@%p3 bra 	$L__BB1_23;
	setp.lt.s32 	%p4, %r46, 1;
	@%p4 bra 	$L__BB1_13;
	and.b32  	%r2, %r46, 7;
	setp.lt.u32 	%p5, %r46, 8;
	mov.b32 	%r80, 0;
	@%p5 bra 	$L__BB1_5;
	ld.param.u32 	%r67, [jma_many_series_one_param_f32_param_4];
	and.b32  	%r80, %r46, 2147483640;
	neg.s32 	%r78, %r80;
	shl.b32 	%r5, %r67, 3;
	mov.u32 	%r77, %r1;
$L__BB1_4:
	.pragma "nounroll";
	ld.param.u32 	%r68, [jma_many_series_one_param_f32_param_4];
	mul.wide.s32 	%rd6, %r77, 4;
	add.s64 	%rd7, %rd1, %rd6;
	mov.b32 	%r49, 2143289344;
	st.global.u32 	[%rd7], %r49;
	mul.wide.s32 	%rd8, %r68, 4;
	add.s64 	%rd9, %rd7, %rd8;
	st.global.u32 	[%rd9], %r49;
	add.s64 	%rd10, %rd9, %rd8;
	st.global.u32 	[%rd10], %r49;
	add.s64 	%rd11, %rd10, %rd8;
	st.global.u32 	[%rd11], %r49;
	add.s64 	%rd12, %rd11, %rd8;
	st.global.u32 	[%rd12], %r49;
	add.s64 	%rd13, %rd12, %rd8;
	st.global.u32 	[%rd13], %r49;
	add.s64 	%rd14, %rd13, %rd8;
	st.global.u32 	[%rd14], %r49;
	add.s64 	%rd15, %rd14, %rd8;
	st.global.u32 	[%rd15], %r49;
	add.s32 	%r78, %r78, 8;
	add.s32 	%r77, %r77, %r5;
	setp.ne.s32 	%p6, %r78, 0;
	@%p6 bra 	$L__BB1_4;
$L__BB1_5:
	setp.eq.s32 	%p7, %r2, 0;
	@%p7 bra 	$L__BB1_13;
	and.b32  	%r11, %r46, 3;
	setp.lt.u32 	%p8, %r2, 4;
	@%p8 bra 	$L__BB1_8;
	ld.param.u32 	%r69, [jma_many_series_one_param_f32_param_4];
	mad.lo.s32 	%r50, %r80, %r69, %r1;
	mul.wide.s32 	%rd16, %r50, 4;
	add.s64 	%rd17, %rd1, %rd16;
	mov.b32 	%r51, 2143289344;
	st.global.u32 	[%rd17], %r51;
	mul.wide.s32 	%rd18, %r69, 4;
	add.s64 	%rd19, %rd17, %rd18;
	st.global.u32 	[%rd19], %r51;
	add.s64 	%rd20, %rd19, %rd18;
	st.global.u32 	[%rd20], %r51;
	add.s64 	%rd21, %rd20, %rd18;
	st.global.u32 	[%rd21], %r51;
	add.s32 	%r80, %r80, 4;
$L__BB1_8:
	setp.eq.s32 	%p9, %r11, 0;
	@%p9 bra 	$L__BB1_13;
	setp.eq.s32 	%p10, %r11, 1;
	@%p10 bra 	$L__BB1_11;
	ld.param.u32 	%r70, [jma_many_series_one_param_f32_param_4];
	mad.lo.s32 	%r52, %r80, %r70, %r1;
	mul.wide.s32 	%rd22, %r52, 4;
	add.s64 	%rd23, %rd1, %rd22;
	mov.b32 	%r53, 2143289344;
	st.global.u32 	[%rd23], %r53;
	mul.wide.s32 	%rd24, %r70, 4;
	add.s64 	%rd25, %rd23, %rd24;
	st.global.u32 	[%rd25], %r53;
	add.s32 	%r80, %r80, 2;
$L__BB1_11:
	and.b32  	%r54, %r46, 1;
	setp.eq.b32 	%p11, %r54, 1;
	not.pred 	%p12, %p11;
	@%p12 bra 	$L__BB1_13;
	ld.param.u32 	%r71, [jma_many_series_one_param_f32_param_4];
	mad.lo.s32 	%r55, %r80, %r71, %r1;
	mul.wide.s32 	%rd26, %r55, 4;
	add.s64 	%rd27, %rd1, %rd26;
	mov.b32 	%r56, 2143289344;
	st.global.u32 	[%rd27], %r56;
$L__BB1_13:
	setp.lt.s32 	%p13, %r46, 1;
	@%p13 bra 	$L__BB1_23;
	cvta.to.global.u64 	%rd28, %rd3;
	mul.wide.u32 	%rd29, %r1, 4;
	add.s64 	%rd30, %rd28, %rd29;
	ld.global.nc.u32 	%r16, [%rd30];
	setp.ge.s32 	%p14, %r16, %r46;
	@%p14 bra 	$L__BB1_23;
	ld.param.u32 	%r72, [jma_many_series_one_param_f32_param_4];
	max.s32 	%r17, %r16, 0;
	cvt.f64.f32 	%fd1, %f2;
	cvt.f64.f32 	%fd2, %f3;
	mov.f64 	%fd25, 0d3FF0000000000000;
	sub.f64 	%fd3, %fd25, %fd1;
	mad.lo.s32 	%r57, %r17, %r72, %r1;
	mul.wide.u32 	%rd31, %r57, 4;
	add.s64 	%rd32, %rd2, %rd31;
	ld.global.nc.f32 	%f1, [%rd32];
	add.s64 	%rd33, %rd1, %rd31;
	st.global.f32 	[%rd33], %f1;
	add.s32 	%r85, %r17, 1;
	setp.ge.u32 	%p15, %r85, %r46;
	@%p15 bra 	$L__BB1_23;
	cvt.f64.f32 	%fd85, %f1;
	not.b32 	%r58, %r17;
	add.s32 	%r59, %r46, %r58;
	and.b32  	%r19, %r59, 3;
	setp.eq.s32 	%p16, %r19, 0;
	mov.f64 	%fd90, 0d0000000000000000;
	mov.f64 	%fd91, %fd90;
	mov.f64 	%fd92, %fd85;
	@%p16 bra 	$L__BB1_20;
	ld.param.u32 	%r73, [jma_many_series_one_param_f32_param_4];
	neg.s32 	%r84, %r19;
	mad.lo.s32 	%r82, %r73, %r85, %r1;
	mov.f64 	%fd90, 0d0000000000000000;
	mul.f64 	%fd37, %fd3, %fd3;
	mov.u32 	%r83, %r17;
	mov.f64 	%fd92, %fd85;
$L__BB1_18:
	.pragma "nounroll";
	ld.param.u32 	%r74, [jma_many_series_one_param_f32_param_4];
	ld.param.f32 	%f15, [jma_many_series_one_param_f32_param_3];
	mul.wide.u32 	%rd34, %r82, 4;
	add.s64 	%rd35, %rd2, %rd34;
	ld.global.nc.f32 	%f5, [%rd35];
	cvt.f64.f32 	%fd28, %f5;
	mul.f64 	%fd29, %fd3, %fd28;
	fma.rn.f64 	%fd92, %fd92, %fd1, %fd29;
	sub.f64 	%fd30, %fd28, %fd92;
	mul.f64 	%fd31, %fd30, %fd2;
	mov.f64 	%fd32, 0d3FF0000000000000;
	sub.f64 	%fd33, %fd32, %fd2;
	fma.rn.f64 	%fd91, %fd33, %fd91, %fd31;
	cvt.f64.f32 	%fd34, %f15;
	fma.rn.f64 	%fd35, %fd91, %fd34, %fd92;
	sub.f64 	%fd36, %fd35, %fd85;
	mul.f64 	%fd38, %fd37, %fd36;
	mul.f64 	%fd39, %fd1, %fd1;
	fma.rn.f64 	%fd90, %fd39, %fd90, %fd38;
	add.f64 	%fd85, %fd85, %fd90;
	cvt.rn.f32.f64 	%f6, %fd85;
	add.s64 	%rd36, %rd1, %rd34;
	st.global.f32 	[%rd36], %f6;
	add.s32 	%r84, %r84, 1;
	setp.ne.s32 	%p17, %r84, 0;
	add.s32 	%r83, %r83, 1;
	add.s32 	%r82, %r82, %r74;
	@%p17 bra 	$L__BB1_18;
	add.s32 	%r85, %r83, 1;
$L__BB1_20:
	sub.s32 	%r60, %r46, %r17;
	add.s32 	%r61, %r60, -2;
	setp.lt.u32 	%p18, %r61, 3;
	@%p18 bra 	$L__BB1_23;
	ld.param.u32 	%r75, [jma_many_series_one_param_f32_param_4];
	sub.s32 	%r90, %r85, %r46;
	mul.lo.s32 	%r62, %r85, %r75;
	add.s32 	%r63, %r62, %r75;
	add.s32 	%r89, %r1, %r63;
	add.s32 	%r64, %r85, 2;
	mad.lo.s32 	%r88, %r75, %r64, %r1;
	add.s32 	%r65, %r85, 3;
	mad.lo.s32 	%r87, %r75, %r65, %r1;
	add.s32 	%r86, %r1, %r62;
$L__BB1_22:
	ld.param.u32 	%r76, [jma_many_series_one_param_f32_param_4];
	ld.param.f32 	%f16, [jma_many_series_one_param_f32_param_3];
	mul.wide.u32 	%rd37, %r86, 4;
	add.s64 	%rd38, %rd2, %rd37;
	ld.global.nc.f32 	%f7, [%rd38];
	cvt.f64.f32 	%fd40, %f7;
	mul.f64 	%fd41, %fd3, %fd40;
	fma.rn.f64 	%fd42, %fd92, %fd1, %fd41;
	sub.f64 	%fd43, %fd40, %fd42;
	mul.f64 	%fd44, %fd43, %fd2;
	mov.f64 	%fd45, 0d3FF0000000000000;
	sub.f64 	%fd46, %fd45, %fd2;
	fma.rn.f64 	%fd47, %fd46, %fd91, %fd44;
	cvt.f64.f32 	%fd48, %f16;
	fma.rn.f64 	%fd49, %fd47, %fd48, %fd42;
	sub.f64 	%fd50, %fd49, %fd85;
	mul.f64 	%fd51, %fd3, %fd3;
	mul.f64 	%fd52, %fd51, %fd50;
	mul.f64 	%fd53, %fd1, %fd1;
	fma.rn.f64 	%fd54, %fd53, %fd90, %fd52;
	add.f64 	%fd55, %fd85, %fd54;
	cvt.rn.f32.f64 	%f8, %fd55;
	add.s64 	%rd39, %rd1, %rd37;
	st.global.f32 	[%rd39], %f8;
	mul.wide.u32 	%rd40, %r89, 4;
	add.s64 	%rd41, %rd2, %rd40;
	ld.global.nc.f32 	%f9, [%rd41];
	cvt.f64.f32 	%fd56, %f9;
	mul.f64 	%fd57, %fd3, %fd56;
	fma.rn.f64 	%fd58, %fd42, %fd1, %fd57;
	sub.f64 	%fd59, %fd56, %fd58;
	mul.f64 	%fd60, %fd59, %fd2;
	fma.rn.f64 	%fd61, %fd46, %fd47, %fd60;
	fma.rn.f64 	%fd62, %fd61, %fd48, %fd58;
	sub.f64 	%fd63, %fd62, %fd55;
	mul.f64 	%fd64, %fd51, %fd63;
	fma.rn.f64 	%fd65, %fd53, %fd54, %fd64;
	add.f64 	%fd66, %fd55, %fd65;
	cvt.rn.f32.f64 	%f10, %fd66;
	add.s64 	%rd42, %rd1, %rd40;
	st.global.f32 	[%rd42], %f10;
	mul.wide.u32 	%rd43, %r88, 4;
	add.s64 	%rd44, %rd2, %rd43;
	ld.global.nc.f32 	%f11, [%rd44];
	cvt.f64.f32 	%fd67, %f11;
	mul.f64 	%fd68, %fd3, %fd67;
	fma.rn.f64 	%fd69, %fd58, %fd1, %fd68;
	sub.f64 	%fd70, %fd67, %fd69;
	mul.f64 	%fd71, %fd70, %fd2;
	fma.rn.f64 	%fd72, %fd46, %fd61, %fd71;
	fma.rn.f64 	%fd73, %fd72, %fd48, %fd69;
	sub.f64 	%fd74, %fd73, %fd66;
	mul.f64 	%fd75, %fd51, %fd74;
	fma.rn.f64 	%fd76, %fd53, %fd65, %fd75;
	add.f64 	%fd77, %fd66, %fd76;
	cvt.rn.f32.f64 	%f12, %fd77;
	add.s64 	%rd45, %rd1, %rd43;
	st.global.f32 	[%rd45], %f12;
	mul.wide.u32 	%rd46, %r87, 4;
	add.s64 	%rd47, %rd2, %rd46;
	ld.global.nc.f32 	%f13, [%rd47];
	cvt.f64.f32 	%fd78, %f13;
	mul.f64 	%fd79, %fd3, %fd78;
	fma.rn.f64 	%fd92, %fd69, %fd1, %fd79;
	sub.f64 	%fd80, %fd78, %fd92;
	mul.f64 	%fd81, %fd80, %fd2;
	fma.rn.f64 	%fd91, %fd46, %fd72, %fd81;
	fma.rn.f64 	%fd82, %fd91, %fd48, %fd92;
	sub.f64 	%fd83, %fd82, %fd77;
	mul.f64 	%fd84, %fd51, %fd83;
	fma.rn.f64 	%fd90, %fd53, %fd76, %fd84;
	add.f64 	%fd85, %fd77, %fd90;
	cvt.rn.f32.f64 	%f14, %fd85;
	add.s64 	%rd48, %rd1, %rd46;
	st.global.f32 	[%rd48], %f14;
	add.s32 	%r90, %r90, 4;
	shl.b32 	%r66, %r76, 2;
	add.s32 	%r89, %r89, %r66;
	add.s32 	%r88, %r88, %r66;
	add.s32 	%r87, %r87, %r66;
	add.s32 	%r86, %r86, %r66;
	setp.ne.s32 	%p19, %r90, 0;
	@%p19 bra 	$L__BB1_22;
$L__BB1_23:
	ret;

}


// ===== COMPILED SASS (sm_100) =====

	.target	sm_100

	.elftype	@"ET_EXEC"


//--------------------- .note.nv.tkinfo           --------------------------
	.section	.note.nv.tkinfo,"",@"SHT_NOTE"
	.sectionflags	@"SHF_NOTE_NV_TKINFO"
	.tkinfo
        /*0018*/ 	.word	0x00000002
        /*0030*/ 	.string	""
        /*0030*/ 	.string	"ptxas"
        /*0030*/ 	.string	"Cuda compilation tools, release 13.0, V13.0.88"
        /*0030*/ 	.string	"Build cuda_13.0.r13.0/compiler.36424714_0"
        /*0030*/ 	.string	"-arch sm_100 -m 64 "



//--------------------- .note.nv.cuinfo           --------------------------
	.section	.note.nv.cuinfo,"",@"SHT_NOTE"
	.sectionflags	@"SHF_NOTE_NV_CUINFO"
        /*0018*/ 	.short	0x0002
        /*001a*/ 	.short	0x0064
        /*001c*/ 	.short	0x0082
	.zero		2


//--------------------- .nv.info                  --------------------------
	.section	.nv.info,"",@"SHT_CUDA_INFO"
	.align	4


	//----- nvinfo : EIATTR_REGCOUNT
	.align		4
        /*0000*/ 	.byte	0x04, 0x2f
        /*0002*/ 	.short	(.L_1 - .L_0)
	.align		4
.L_0:
        /*0004*/ 	.word	index@(jma_batch_f32)
        /*0008*/ 	.word	0x00000028


	//----- nvinfo : EIATTR_FRAME_SIZE
	.align		4
.L_1:
        /*000c*/ 	.byte	0x04, 0x11
        /*000e*/ 	.short	(.L_3 - .L_2)
	.align		4
.L_2:
        /*0010*/ 	.word	index@(jma_batch_f32)
        /*0014*/ 	.word	0x00000000


	//----- nvinfo : EIATTR_REGCOUNT
	.align		4
.L_3:
        /*0018*/ 	.byte	0x04, 0x2f
        /*001a*/ 	.short	(.L_5 - .L_4)
	.align		4
.L_4:
        /*001c*/ 	.word	index@(jma_many_series_one_param_f32)
        /*0020*/ 	.word	0x00000020


	//----- nvinfo : EIATTR_FRAME_SIZE
	.align		4
.L_5:
        /*0024*/ 	.byte	0x04, 0x11
        /*0026*/ 	.short	(.L_7 - .L_6)
	.align		4
.L_6:
        /*0028*/ 	.word	index@(jma_many_series_one_param_f32)
        /*002c*/ 	.word	0x00000000


	//----- nvinfo : EIATTR_MIN_STACK_SIZE
	.align		4
.L_7:
        /*0030*/ 	.byte	0x04, 0x12
        /*0032*/ 	.short	(.L_9 - .L_8)
	.align		4
.L_8:
        /*0034*/ 	.word	index@(jma_many_series_one_param_f32)
        /*0038*/ 	.word	0x00000000


	//----- nvinfo : EIATTR_MIN_STACK_SIZE
	.align		4
.L_9:
        /*003c*/ 	.byte	0x04, 0x12
        /*003e*/ 	.short	(.L_11 - .L_10)
	.align		4
.L_10:
        /*0040*/ 	.word	index@(jma_batch_f32)
        /*0044*/ 	.word	0x00000000
.L_11:


//--------------------- .nv.compat                --------------------------
	.section	.nv.compat,"",@"SHT_CUDA_COMPAT_INFO"
	.align	4
        /*0000*/ 	.byte	0x02, 0x09, 0x00, 0x00, 0x02, 0x02, 0x01, 0x00, 0x02, 0x05, 0x05, 0x00, 0x03, 0x07, 0x01, 0x01
        /*0010*/ 	.byte	0x02, 0x03, 0x00, 0x00, 0x02, 0x06, 0x01, 0x00, 0x04, 0x0b, 0x08, 0x00, 0x01, 0x00, 0x00, 0x00
        /*0020*/ 	.byte	0x00, 0x00, 0x00, 0x00


//--------------------- .nv.info.jma_many_series_one_param_f32 --------------------------
	.section	.nv.info.jma_many_series_one_param_f32,"",@"SHT_CUDA_INFO"
	.sectionflags	@""
	.align	4


	//----- nvinfo : EIATTR_CUDA_API_VERSION
	.align		4
        /*0000*/ 	.byte	0x04, 0x37
        /*0002*/ 	.short	(.L_13 - .L_12)
.L_12:
        /*0004*/ 	.word	0x00000082


	//----- nvinfo : EIATTR_KPARAM_INFO
	.align		4
.L_13:
        /*0008*/ 	.byte	0x04, 0x17
        /*000a*/ 	.short	(.L_15 - .L_14)
.L_14:
        /*000c*/ 	.word	0x00000000
        /*0010*/ 	.short	0x0007
        /*0012*/ 	.short	0x0028
        /*0014*/ 	.byte	0x00, 0xf5, 0x21, 0x00


	//----- nvinfo : EIATTR_KPARAM_INFO
	.align		4
.L_15:
        /*0018*/ 	.byte	0x04, 0x17
        /*001a*/ 	.short	(.L_17 - .L_16)
.L_16:
        /*001c*/ 	.word	0x00000000
        /*0020*/ 	.short	0x0006
        /*0022*/ 	.short	0x0020
        /*0024*/ 	.byte	0x00, 0xf5, 0x21, 0x00


	//----- nvinfo : EIATTR_KPARAM_INFO
	.align		4
.L_17:
        /*0028*/ 	.byte	0x04, 0x17
        /*002a*/ 	.short	(.L_19 - .L_18)
.L_18:
        /*002c*/ 	.word	0x00000000
        /*0030*/ 	.short	0x0005
        /*0032*/ 	.short	0x0018
        /*0034*/ 	.byte	0x00, 0xf0, 0x11, 0x00


	//----- nvinfo : EIATTR_KPARAM_INFO
	.align		4
.L_19:
        /*0038*/ 	.byte	0x04, 0x17
        /*003a*/ 	.short	(.L_21 - .L_20)
.L_20:
        /*003c*/ 	.word	0x00000000
        /*0040*/ 	.short	0x0004
        /*0042*/ 	.short	0x0014
        /*0044*/ 	.byte	0x00, 0xf0, 0x11, 0x00


	//----- nvinfo : EIATTR_KPARAM_INFO
	.align		4
.L_21:
        /*0048*/ 	.byte	0x04, 0x17
        /*004a*/ 	.short	(.L_23 - .L_22)
.L_22:
        /*004c*/ 	.word	0x00000000
        /*0050*/ 	.short	0x0003
        /*0052*/ 	.short	0x0010
        /*0054*/ 	.byte	0x00, 0xf0, 0x11, 0x00


	//----- nvinfo : EIATTR_KPARAM_INFO
	.align		4
.L_23:
        /*0058*/ 	.byte	0x04, 0x17
        /*005a*/ 	.short	(.L_25 - .L_24)
.L_24:
        /*005c*/ 	.word	0x00000000
        /*0060*/ 	.short	0x0002
        /*0062*/ 	.short	0x000c
        /*0064*/ 	.byte	0x00, 0xf0, 0x11, 0x00


	//----- nvinfo : EIATTR_KPARAM_INFO
	.align		4
.L_25:
        /*0068*/ 	.byte	0x04, 0x17
        /*006a*/ 	.short	(.L_27 - .L_26)
.L_26:
        /*006c*/ 	.word	0x00000000
        /*0070*/ 	.short	0x0001
        /*0072*/ 	.short	0x0008
        /*0074*/ 	.byte	0x00, 0xf0, 0x11, 0x00


	//----- nvinfo : EIATTR_KPARAM_INFO
	.align		4
.L_27:
        /*0078*/ 	.byte	0x04, 0x17
        /*007a*/ 	.short	(.L_29 - .L_28)
.L_28:
        /*007c*/ 	.word	0x00000000
        /*0080*/ 	.short	0x0000
        /*0082*/ 	.short	0x0000
        /*0084*/ 	.byte	0x00, 0xf5, 0x21, 0x00


	//----- nvinfo : EIATTR_SPARSE_MMA_MASK
	.align		4
.L_29:
        /*0088*/ 	.byte	0x03, 0x50
        /*008a*/ 	.short	0x0000


	//----- nvinfo : EIATTR_MAXREG_COUNT
	.align		4
        /*008c*/ 	.byte	0x03, 0x1b
        /*008e*/ 	.short	0x00ff


	//----- nvinfo : EIATTR_MERCURY_ISA_VERSION
	.align		4
        /*0090*/ 	.byte	0x03, 0x5f
        /*0092*/ 	.short	0x0101


	//----- nvinfo : EIATTR_VRC_CTA_INIT_COUNT
	.align		4
        /*0094*/ 	.byte	0x02, 0x4a
	.zero		1
	.zero		1


	//----- nvinfo : EIATTR_EXIT_INSTR_OFFSETS
	.align		4
        /*0098*/ 	.byte	0x04, 0x1c
        /*009a*/ 	.short	(.L_31 - .L_30)


	//   ....[0]....
.L_30:
        /*009c*/ 	.word	0x00000070


	//   ....[1]....
        /*00a0*/ 	.word	0x000006d0


	//   ....[2]....
        /*00a4*/ 	.word	0x00000760


	//   ....[3]....
        /*00a8*/ 	.word	0x00000870


	//   ....[4]....
        /*00ac*/ 	.word	0x00000be0


	//   ....[5]....
        /*00b0*/ 	.word	0x00001230


	//----- nvinfo : EIATTR_CBANK_PARAM_SIZE
	.align		4
.L_31:
        /*00b4*/ 	.byte	0x03, 0x19
        /*00b6*/ 	.short	0x0030


	//----- nvinfo : EIATTR_PARAM_CBANK
	.align		4
        /*00b8*/ 	.byte	0x04, 0x0a
        /*00ba*/ 	.short	(.L_33 - .L_32)
	.align		4
.L_32:
        /*00bc*/ 	.word	index@(.nv.constant0.jma_many_series_one_param_f32)
        /*00c0*/ 	.short	0x0380
        /*00c2*/ 	.short	0x0030


	//----- nvinfo : EIATTR_SW_WAR
	.align		4
.L_33:
        /*00c4*/ 	.byte	0x04, 0x36
        /*00c6*/ 	.short	(.L_35 - .L_34)
.L_34:
        /*00c8*/ 	.word	0x00000008
.L_35:


//--------------------- .nv.info.jma_batch_f32    --------------------------
	.section	.nv.info.jma_batch_f32,"",@"SHT_CUDA_INFO"
	.sectionflags	@""
	.align	4


	//----- nvinfo : EIATTR_CUDA_API_VERSION
	.align		4
        /*0000*/ 	.byte	0x04, 0x37
        /*0002*/ 	.short	(.L_37 - .L_36)
.L_36:
        /*0004*/ 	.word	0x00000082


	//----- nvinfo : EIATTR_KPARAM_INFO
	.align		4
.L_37:
        /*0008*/ 	.byte	0x04, 0x17
        /*000a*/ 	.short	(.L_39 - .L_38)
.L_38:
        /*000c*/ 	.word	0x00000000
        /*0010*/ 	.short	0x0007
        /*0012*/ 	.short	0x0030
        /*0014*/ 	.byte	0x00, 0xf5, 0x21, 0x00


	//----- nvinfo : EIATTR_KPARAM_INFO
	.align		4
.L_39:
        /*0018*/ 	.byte	0x04, 0x17
        /*001a*/ 	.short	(.L_41 - .L_40)
.L_40:
        /*001c*/ 	.word	0x00000000
        /*0020*/ 	.short	0x0006
        /*0022*/ 	.short	0x0028
        /*0024*/ 	.byte	0x00, 0xf0, 0x11, 0x00


	//----- nvinfo : EIATTR_KPARAM_INFO
	.align		4
.L_41:
        /*0028*/ 	.byte	0x04, 0x17
        /*002a*/ 	.short	(.L_43 - .L_42)
.L_42:
        /*002c*/ 	.word	0x00000000
        /*0030*/ 	.short	0x0005
        /*0032*/ 	.short	0x0024
        /*0034*/ 	.byte	0x00, 0xf0, 0x11, 0x00


	//----- nvinfo : EIATTR_KPARAM_INFO
	.align		4
.L_43:
        /*0038*/ 	.byte	0x04, 0x17
        /*003a*/ 	.short	(.L_45 - .L_44)
.L_44:
        /*003c*/ 	.word	0x00000000
        /*0040*/ 	.short	0x0004
        /*0042*/ 	.short	0x0020
        /*0044*/ 	.byte	0x00, 0xf0, 0x11, 0x00


	//----- nvinfo : EIATTR_KPARAM_INFO
	.align		4
.L_45:
        /*0048*/ 	.byte	0x04, 0x17
        /*004a*/ 	.short	(.L_47 - .L_46)
.L_46:
        /*004c*/ 	.word	0x00000000
        /*0050*/ 	.short	0x0003
        /*0052*/ 	.short	0x0018
        /*0054*/ 	.byte	0x00, 0xf5, 0x21, 0x00


	//----- nvinfo : EIATTR_KPARAM_INFO
	.align		4
.L_47:
        /*0058*/ 	.byte	0x04, 0x17
        /*005a*/ 	.short	(.L_49 - .L_48)
.L_48:
        /*005c*/ 	.word	0x00000000
        /*0060*/ 	.short	0x0002
        /*0062*/ 	.short	0x0010
        /*0064*/ 	.byte	0x00, 0xf5, 0x21, 0x00


	//----- nvinfo : EIATTR_KPARAM_INFO
	.align		4
.L_49:
        /*0068*/ 	.byte	0x04, 0x17
        /*006a*/ 	.short	(.L_51 - .L_50)
.L_50:
        /*006c*/ 	.word	0x00000000
        /*0070*/ 	.short	0x0001
        /*0072*/ 	.short	0x0008
        /*0074*/ 	.byte	0x00, 0xf5, 0x21, 0x00


	//----- nvinfo : EIATTR_KPARAM_INFO
	.align		4
.L_51:
        /*0078*/ 	.byte	0x04, 0x17
        /*007a*/ 	.short	(.L_53 - .L_52)
.L_52:
        /*007c*/ 	.word	0x00000000
        /*0080*/ 	.short	0x0000
        /*0082*/ 	.short	0x0000
        /*0084*/ 	.byte	0x00, 0xf5, 0x21, 0x00


	//----- nvinfo : EIATTR_SPARSE_MMA_MASK
	.align		4
.L_53:
        /*0088*/ 	.byte	0x03, 0x50
        /*008a*/ 	.short	0x0000


	//----- nvinfo : EIATTR_MAXREG_COUNT
	.align		4
        /*008c*/ 	.byte	0x03, 0x1b
        /*008e*/ 	.short	0x00ff


	//----- nvinfo : EIATTR_MERCURY_ISA_VERSION
	.align		4
        /*0090*/ 	.byte	0x03, 0x5f
        /*0092*/ 	.short	0x0101


	//----- nvinfo : EIATTR_VRC_CTA_INIT_COUNT
	.align		4
        /*0094*/ 	.byte	0x02, 0x4a
	.zero		1
	.zero		1


	//----- nvinfo : EIATTR_EXIT_INSTR_OFFSETS
	.align		4
        /*0098*/ 	.byte	0x04, 0x1c
        /*009a*/ 	.short	(.L_55 - .L_54)


	//   ....[0]....
.L_54:
        /*009c*/ 	.word	0x00000060


	//   ....[1]....
        /*00a0*/ 	.word	0x000005e0


	//   ....[2]....
        /*00a4*/ 	.word	0x000006b0


	//   ....[3]....
        /*00a8*/ 	.word	0x00000a80


	//   ....[4]....
        /*00ac*/ 	.word	0x00000f90


	//----- nvinfo : EIATTR_CBANK_PARAM_SIZE
	.align		4
.L_55:
        /*00b0*/ 	.byte	0x03, 0x19
        /*00b2*/ 	.short	0x0038


	//----- nvinfo : EIATTR_PARAM_CBANK
	.align		4
        /*00b4*/ 	.byte	0x04, 0x0a
        /*00b6*/ 	.short	(.L_57 - .L_56)
	.align		4
.L_56:
        /*00b8*/ 	.word	index@(.nv.constant0.jma_batch_f32)
        /*00bc*/ 	.short	0x0380
        /*00be*/ 	.short	0x0038


	//----- nvinfo : EIATTR_SW_WAR
	.align		4
.L_57:
        /*00c0*/ 	.byte	0x04, 0x36
        /*00c2*/ 	.short	(.L_59 - .L_58)
.L_58:
        /*00c4*/ 	.word	0x00000008
.L_59:


//--------------------- .nv.callgraph             --------------------------
	.section	.nv.callgraph,"",@"SHT_CUDA_CALLGRAPH"
	.align	4
	.sectionentsize	8
	.align		4
        /*0000*/ 	.word	0x00000000
	.align		4
        /*0004*/ 	.word	0xffffffff
	.align		4
        /*0008*/ 	.word	0x00000000
	.align		4
        /*000c*/ 	.word	0xfffffffe
	.align		4
        /*0010*/ 	.word	0x00000000
	.align		4
        /*0014*/ 	.word	0xfffffffd
	.align		4
        /*0018*/ 	.word	0x00000000
	.align		4
        /*001c*/ 	.word	0xfffffffc


//--------------------- .text.jma_many_series_one_param_f32 --------------------------
	.section	.text.jma_many_series_one_param_f32,"ax",@progbits
	.align	128
        .global         jma_many_series_one_param_f32
        .type           jma_many_series_one_param_f32,@function
        .size           jma_many_series_one_param_f32,(.L_x_19 - jma_many_series_one_param_f32)
        .other          jma_many_series_one_param_f32,@"STO_CUDA_ENTRY STV_DEFAULT"
jma_many_series_one_param_f32:
.text.jma_many_series_one_param_f32:
[----:B------:R-:W-:Y:S08]  /*0000*/  LDC R1, c[0x0][0x37c] ;  /* 0x0000df00ff017b82 */ /* 0x000ff00000000800 */
[----:B------:R-:W0:Y:S01]  /*0010*/  S2UR UR5, SR_CTAID.X ;  /* 0x00000000000579c3 */ /* 0x000e220000002500 */
[----:B------:R-:W1:Y:S01]  /*0020*/  S2R R0, SR_TID.X ;  /* 0x0000000000007919 */ /* 0x000e620000002100 */
[----:B------:R-:W0:Y:S02]  /*0030*/  LDCU UR14, c[0x0][0x394] ;  /* 0x00007280ff0e77ac */ /* 0x000e240008000800 */
[----:B0-----:R-:W-:-:S06]  /*0040*/  UISETP.GE.AND UP0, UPT, UR5, UR14, UPT ;  /* 0x0000000e0500728c */ /* 0x001fcc000bf06270 */
[----:B------:R-:W-:-:S04]  /*0050*/  PLOP3.LUT P0, PT, PT, PT, UP0, 0x80, 0x8 ;  /* 0x000000000008781c */ /* 0x000fc80003f0f008 */
[----:B-1----:R-:W-:-:S13]  /*0060*/  ISETP.NE.OR P0, PT, R0, RZ, P0 ;  /* 0x000000ff0000720c */ /* 0x002fda0000705670 */
[----:B------:R-:W-:Y:S05]  /*0070*/  @P0 EXIT ;  /* 0x000000000000094d */ /* 0x000fea0003800000 */
[----:B------:R-:W0:Y:S01]  /*0080*/  LDCU UR6, c[0x0][0x398] ;  /* 0x00007300ff0677ac */ /* 0x000e220008000800 */
[----:B------:R-:W1:Y:S01]  /*0090*/  LDCU.64 UR12, c[0x0][0x358] ;  /* 0x00006b00ff0c77ac */ /* 0x000e620008000a00 */
[----:B0-----:R-:W-:-:S09]  /*00a0*/  UISETP.GE.AND UP0, UPT, UR6, 0x1, UPT ;  /* 0x000000010600788c */ /* 0x001fd2000bf06270 */
[----:B-1----:R-:W-:Y:S05]  /*00b0*/  BRA.U !UP0, `(.L_x_0) ;  /* 0x0000000508807547 */ /* 0x002fea000b800000 */
[----:B------:R-:W-:Y:S02]  /*00c0*/  UISETP.GE.U32.AND UP2, UPT, UR6, 0x8, UPT ;  /* 0x000000080600788c */ /* 0x000fe4000bf46070 */
[----:B------:R-:W-:Y:S01]  /*00d0*/  ULOP3.LUT UR8, UR6, 0x7, URZ, 0xc0, !UPT ;  /* 0x0000000706087892 */ /* 0x000fe2000f8ec0ff */
[----:B------:R-:W-:-:S03]  /*00e0*/  UMOV UR4, URZ ;  /* 0x000000ff00047c82 */ /* 0x000fc60008000000 */
[----:B------:R-:W-:-:S03]  /*00f0*/  UISETP.NE.AND UP1, UPT, UR8, URZ, UPT ;  /* 0x000000ff0800728c */ /* 0x000fc6000bf25270 */
[----:B------:R-:W-:Y:S08]  /*0100*/  BRA.U !UP2, `(.L_x_1) ;  /* 0x000000010aa47547 */ /* 0x000ff0000b800000 */
[----:B------:R-:W-:Y:S01]  /*0110*/  ULOP3.LUT UR4, UR6, 0x7ffffff8, URZ, 0xc0, !UPT ;  /* 0x7ffffff806047892 */ /* 0x000fe2000f8ec0ff */
[----:B------:R-:W0:Y:S03]  /*0120*/  LDCU.64 UR26, c[0x0][0x3a8] ;  /* 0x00007500ff1a77ac */ /* 0x000e260008000a00 */
[----:B------:R-:W-:Y:S01]  /*0130*/  UIADD3 UR9, UPT, UPT, -UR4, URZ, URZ ;  /* 0x000000ff04097290 */ /* 0x000fe2000fffe1ff */
[----:B------:R-:W-:-:S11]  /*0140*/  UMOV UR7, UR5 ;  /* 0x0000000500077c82 */ /* 0x000fd60008000000 */
.L_x_2:
[----:B0-----:R-:W-:Y:S01]  /*0150*/  UIMAD.WIDE UR10, UR7, 0x4, UR26 ;  /* 0x00000004070a78a5 */ /* 0x001fe2000f8e021a */
[----:B-1----:R-:W-:Y:S01]  /*0160*/  IMAD.MOV.U32 R19, RZ, RZ, 0x7fc00000 ;  /* 0x7fc00000ff137424 */ /* 0x002fe200078e00ff */
[----:B------:R-:W-:Y:S02]  /*0170*/  UIADD3 UR9, UPT, UPT, UR9, 0x8, URZ ;  /* 0x0000000809097890 */ /* 0x000fe4000fffe0ff */
[----:B------:R-:W-:Y:S02]  /*0180*/  UIMAD.WIDE UR16, UR14, 0x4, UR10 ;  /* 0x000000040e1078a5 */ /* 0x000fe4000f8e020a */
[----:B------:R-:W-:Y:S01]  /*0190*/  IMAD.U32 R2, RZ, RZ, UR10 ;  /* 0x0000000aff027e24 */ /* 0x000fe2000f8e00ff */
[----:B------:R-:W-:Y:S01]  /*01a0*/  MOV R3, UR11 ;  /* 0x0000000b00037c02 */ /* 0x000fe20008000f00 */
[----:B------:R-:W-:Y:S02]  /*01b0*/  UIMAD.WIDE UR18, UR14, 0x4, UR16 ;  /* 0x000000040e1278a5 */ /* 0x000fe4000f8e0210 */
[----:B------:R-:W-:Y:S01]  /*01c0*/  IMAD.U32 R4, RZ, RZ, UR16 ;  /* 0x00000010ff047e24 */ /* 0x000fe2000f8e00ff */
[----:B------:R-:W-:Y:S01]  /*01d0*/  UISETP.NE.AND UP2, UPT, UR9, URZ, UPT ;  /* 0x000000ff0900728c */ /* 0x000fe2000bf45270 */
[----:B------:R-:W-:Y:S01]  /*01e0*/  IMAD.U32 R5, RZ, RZ, UR17 ;  /* 0x00000011ff057e24 */ /* 0x000fe2000f8e00ff */
[----:B------:R-:W-:-:S02]  /*01f0*/  UIMAD.WIDE UR20, UR14, 0x4, UR18 ;  /* 0x000000040e1478a5 */ /* 0x000fc4000f8e0212 */
[----:B------:R-:W-:Y:S01]  /*0200*/  MOV R6, UR18 ;  /* 0x0000001200067c02 */ /* 0x000fe20008000f00 */
[----:B------:R-:W-:Y:S01]  /*0210*/  IMAD.U32 R7, RZ, RZ, UR19 ;  /* 0x00000013ff077e24 */ /* 0x000fe2000f8e00ff */
[----:B------:R1:W-:Y:S01]  /*0220*/  STG.E desc[UR12][R2.64], R19 ;  /* 0x0000001302007986 */ /* 0x0003e2000c10190c */
[----:B------:R-:W-:Y:S02]  /*0230*/  UIMAD.WIDE UR22, UR14, 0x4, UR20 ;  /* 0x000000040e1678a5 */ /* 0x000fe4000f8e0214 */
[----:B------:R-:W-:Y:S01]  /*0240*/  IMAD.U32 R8, RZ, RZ, UR20 ;  /* 0x00000014ff087e24 */ /* 0x000fe2000f8e00ff */
[----:B------:R-:W-:Y:S01]  /*0250*/  MOV R9, UR21 ;  /* 0x0000001500097c02 */ /* 0x000fe20008000f00 */
[----:B------:R-:W-:Y:S01]  /*0260*/  UIMAD.WIDE UR24, UR14, 0x4, UR22 ;  /* 0x000000040e1878a5 */ /* 0x000fe2000f8e0216 */
[----:B------:R1:W-:Y:S01]  /*0270*/  STG.E desc[UR12][R4.64], R19 ;  /* 0x0000001304007986 */ /* 0x0003e2000c10190c */
[----:B------:R-:W-:Y:S01]  /*0280*/  IMAD.U32 R10, RZ, RZ, UR22 ;  /* 0x00000016ff0a7e24 */ /* 0x000fe2000f8e00ff */
[----:B------:R-:W-:Y:S01]  /*0290*/  ULEA UR7, UR14, UR7, 0x3 ;  /* 0x000000070e077291 */ /* 0x000fe2000f8e18ff */
        /* <DEDUP_REMOVED lines=8> */
[----:B------:R1:W-:Y:S02]  /*0320*/  STG.E desc[UR12][R8.64], R19 ;  /* 0x0000001308007986 */ /* 0x0003e4000c10190c */
[----:B------:R-:W-:Y:S02]  /*0330*/  IMAD.U32 R16, RZ, RZ, UR16 ;  /* 0x00000010ff107e24 */ /* 0x000fe4000f8e00ff */
[----:B------:R-:W-:Y:S01]  /*0340*/  IMAD.U32 R17, RZ, RZ, UR17 ;  /* 0x00000011ff117e24 */ /* 0x000fe2000f8e00ff */
[----:B------:R1:W-:Y:S04]  /*0350*/  STG.E desc[UR12][R10.64], R19 ;  /* 0x000000130a007986 */ /* 0x0003e8000c10190c */
[----:B------:R1:W-:Y:S04]  /*0360*/  STG.E desc[UR12][R12.64], R19 ;  /* 0x000000130c007986 */ /* 0x0003e8000c10190c */
[----:B------:R1:W-:Y:S04]  /*0370*/  STG.E desc[UR12][R14.64], R19 ;  /* 0x000000130e007986 */ /* 0x0003e8000c10190c */
[----:B------:R1:W-:Y:S01]  /*0380*/  STG.E desc[UR12][R16.64], R19 ;  /* 0x0000001310007986 */ /* 0x0003e2000c10190c */
[----:B------:R-:W-:Y:S05]  /*0390*/  BRA.U UP2, `(.L_x_2) ;  /* 0xfffffffd026c7547 */ /* 0x000fea000b83ffff */
.L_x_1:
[----:B------:R-:W-:Y:S05]  /*03a0*/  BRA.U !UP1, `(.L_x_0) ;  /* 0x0000000109c47547 */ /* 0x000fea000b800000 */
[----:B------:R-:W-:Y:S02]  /*03b0*/  UISETP.GE.U32.AND UP1, UPT, UR8, 0x4, UPT ;  /* 0x000000040800788c */ /* 0x000fe4000bf26070 */
[----:B------:R-:W-:-:S04]  /*03c0*/  ULOP3.LUT UR15, UR6, 0x3, URZ, 0xc0, !UPT ;  /* 0x00000003060f7892 */ /* 0x000fc8000f8ec0ff */
[----:B------:R-:W-:-:S03]  /*03d0*/  UISETP.NE.AND UP2, UPT, UR15, URZ, UPT ;  /* 0x000000ff0f00728c */ /* 0x000fc6000bf45270 */
[----:B------:R-:W-:Y:S08]  /*03e0*/  BRA.U !UP1, `(.L_x_3) ;  /* 0x0000000109507547 */ /* 0x000ff0000b800000 */
[----:B------:R-:W0:Y:S01]  /*03f0*/  LDCU.64 UR8, c[0x0][0x3a8] ;  /* 0x00007500ff0877ac */ /* 0x000e220008000a00 */
[----:B-1----:R-:W-:Y:S01]  /*0400*/  MOV R11, 0x7fc00000 ;  /* 0x7fc00000000b7802 */ /* 0x002fe20000000f00 */
[----:B------:R-:W-:Y:S02]  /*0410*/  UIMAD UR7, UR4, UR14, UR5 ;  /* 0x0000000e040772a4 */ /* 0x000fe4000f8e0205 */
[----:B------:R-:W-:Y:S02]  /*0420*/  UIADD3 UR4, UPT, UPT, UR4, 0x4, URZ ;  /* 0x0000000404047890 */ /* 0x000fe4000fffe0ff */
[----:B0-----:R-:W-:-:S04]  /*0430*/  UIMAD.WIDE UR8, UR7, 0x4, UR8 ;  /* 0x00000004070878a5 */ /* 0x001fc8000f8e0208 */
[----:B------:R-:W-:Y:S02]  /*0440*/  UIMAD.WIDE UR10, UR14, 0x4, UR8 ;  /* 0x000000040e0a78a5 */ /* 0x000fe4000f8e0208 */
[----:B------:R-:W-:Y:S02]  /*0450*/  IMAD.U32 R2, RZ, RZ, UR8 ;  /* 0x00000008ff027e24 */ /* 0x000fe4000f8e00ff */
[----:B------:R-:W-:Y:S01]  /*0460*/  UIMAD.WIDE UR16, UR14, 0x4, UR10 ;  /* 0x000000040e1078a5 */ /* 0x000fe2000f8e020a */
[----:B------:R-:W-:Y:S01]  /*0470*/  IMAD.U32 R3, RZ, RZ, UR9 ;  /* 0x00000009ff037e24 */ /* 0x000fe2000f8e00ff */
[----:B------:R-:W-:Y:S01]  /*0480*/  MOV R4, UR10 ;  /* 0x0000000a00047c02 */ /* 0x000fe20008000f00 */
[----:B------:R-:W-:Y:S01]  /*0490*/  IMAD.U32 R5, RZ, RZ, UR11 ;  /* 0x0000000bff057e24 */ /* 0x000fe2000f8e00ff */
[----:B------:R-:W-:Y:S02]  /*04a0*/  UIMAD.WIDE UR18, UR14, 0x4, UR16 ;  /* 0x000000040e1278a5 */ /* 0x000fe4000f8e0210 */
[----:B------:R-:W-:Y:S01]  /*04b0*/  IMAD.U32 R6, RZ, RZ, UR16 ;  /* 0x00000010ff067e24 */ /* 0x000fe2000f8e00ff */
[----:B------:R-:W-:Y:S01]  /*04c0*/  MOV R7, UR17 ;  /* 0x0000001100077c02 */ /* 0x000fe20008000f00 */
[----:B------:R0:W-:Y:S02]  /*04d0*/  STG.E desc[UR12][R2.64], R11 ;  /* 0x0000000b02007986 */ /* 0x0001e4000c10190c */
[----:B------:R-:W-:Y:S01]  /*04e0*/  IMAD.U32 R8, RZ, RZ, UR18 ;  /* 0x00000012ff087e24 */ /* 0x000fe2000f8e00ff */
[----:B------:R-:W-:Y:S01]  /*04f0*/  MOV R9, UR19 ;  /* 0x0000001300097c02 */ /* 0x000fe20008000f00 */
[----:B------:R0:W-:Y:S04]  /*0500*/  STG.E desc[UR12][R4.64], R11 ;  /* 0x0000000b04007986 */ /* 0x0001e8000c10190c */
[----:B------:R0:W-:Y:S04]  /*0510*/  STG.E desc[UR12][R6.64], R11 ;  /* 0x0000000b06007986 */ /* 0x0001e8000c10190c */
[----:B------:R0:W-:Y:S02]  /*0520*/  STG.E desc[UR12][R8.64], R11 ;  /* 0x0000000b08007986 */ /* 0x0001e4000c10190c */
.L_x_3:
[----:B------:R-:W-:Y:S05]  /*0530*/  BRA.U !UP2, `(.L_x_0) ;  /* 0x000000010a607547 */ /* 0x000fea000b800000 */
[----:B------:R-:W-:Y:S02]  /*0540*/  ULOP3.LUT UR7, UR6, 0x1, URZ, 0xc0, !UPT ;  /* 0x0000000106077892 */ /* 0x000fe4000f8ec0ff */
[----:B------:R-:W-:Y:S02]  /*0550*/  UISETP.NE.AND UP1, UPT, UR15, 0x1, UPT ;  /* 0x000000010f00788c */ /* 0x000fe4000bf25270 */
[----:B------:R-:W-:-:S11]  /*0560*/  UISETP.NE.U32.AND UP2, UPT, UR7, 0x1, UPT ;  /* 0x000000010700788c */ /* 0x000fd6000bf45070 */
[----:B------:R-:W2:Y:S01]  /*0570*/  @!UP2 LDCU.64 UR10, c[0x0][0x3a8] ;  /* 0x00007500ff0aa7ac */ /* 0x000ea20008000a00 */
[----:B------:R-:W-:Y:S05]  /*0580*/  BRA.U !UP1, `(.L_x_4) ;  /* 0x0000000109307547 */ /* 0x000fea000b800000 */
[----:B------:R-:W3:Y:S01]  /*0590*/  LDCU.64 UR8, c[0x0][0x3a8] ;  /* 0x00007500ff0877ac */ /* 0x000ee20008000a00 */
[----:B01----:R-:W-:Y:S01]  /*05a0*/  IMAD.MOV.U32 R7, RZ, RZ, 0x7fc00000 ;  /* 0x7fc00000ff077424 */ /* 0x003fe200078e00ff */
[----:B------:R-:W-:Y:S02]  /*05b0*/  UIMAD UR7, UR4, UR14, UR5 ;  /* 0x0000000e040772a4 */ /* 0x000fe4000f8e0205 */
[----:B------:R-:W-:Y:S02]  /*05c0*/  UIADD3 UR4, UPT, UPT, UR4, 0x2, URZ ;  /* 0x0000000204047890 */ /* 0x000fe4000fffe0ff */
[----:B---3--:R-:W-:-:S04]  /*05d0*/  UIMAD.WIDE UR8, UR7, 0x4, UR8 ;  /* 0x00000004070878a5 */ /* 0x008fc8000f8e0208 */
[----:B------:R-:W-:Y:S02]  /*05e0*/  UIMAD.WIDE UR16, UR14, 0x4, UR8 ;  /* 0x000000040e1078a5 */ /* 0x000fe4000f8e0208 */
[----:B------:R-:W-:Y:S01]  /*05f0*/  MOV R2, UR8 ;  /* 0x0000000800027c02 */ /* 0x000fe20008000f00 */
[----:B------:R-:W-:-:S03]  /*0600*/  IMAD.U32 R3, RZ, RZ, UR9 ;  /* 0x00000009ff037e24 */ /* 0x000fc6000f8e00ff */
[----:B------:R-:W-:Y:S01]  /*0610*/  MOV R4, UR16 ;  /* 0x0000001000047c02 */ /* 0x000fe20008000f00 */
[----:B------:R-:W-:Y:S01]  /*0620*/  IMAD.U32 R5, RZ, RZ, UR17 ;  /* 0x00000011ff057e24 */ /* 0x000fe2000f8e00ff */
[----:B------:R3:W-:Y:S04]  /*0630*/  STG.E desc[UR12][R2.64], R7 ;  /* 0x0000000702007986 */ /* 0x0007e8000c10190c */
[----:B------:R3:W-:Y:S02]  /*0640*/  STG.E desc[UR12][R4.64], R7 ;  /* 0x0000000704007986 */ /* 0x0007e4000c10190c */
.L_x_4:
[----:B------:R-:W-:Y:S01]  /*0650*/  @!UP2 UIMAD UR8, UR4, UR14, UR5 ;  /* 0x0000000e0408a2a4 */ /* 0x000fe2000f8e0205 */
[----:B------:R-:W-:Y:S02]  /*0660*/  PLOP3.LUT P0, PT, PT, PT, UP2, 0x80, 0x8 ;  /* 0x000000000008781c */ /* 0x000fe40003f0f028 */
[----:B01-3--:R-:W-:Y:S01]  /*0670*/  MOV R5, 0x7fc00000 ;  /* 0x7fc0000000057802 */ /* 0x00bfe20000000f00 */
[----:B--2---:R-:W-:-:S06]  /*0680*/  @!UP2 UIMAD.WIDE UR8, UR8, 0x4, UR10 ;  /* 0x000000040808a8a5 */ /* 0x004fcc000f8e020a */
[----:B------:R-:W-:Y:S01]  /*0690*/  IMAD.U32 R2, RZ, RZ, UR8 ;  /* 0x00000008ff027e24 */ /* 0x000fe2000f8e00ff */
[----:B------:R-:W-:-:S05]  /*06a0*/  MOV R3, UR9 ;  /* 0x0000000900037c02 */ /* 0x000fca0008000f00 */
[----:B------:R2:W-:Y:S02]  /*06b0*/  @!P0 STG.E desc[UR12][R2.64], R5 ;  /* 0x0000000502008986 */ /* 0x0005e4000c10190c */
.L_x_0:
[----:B------:R-:W-:-:S13]  /*06c0*/  PLOP3.LUT P0, PT, PT, PT, UP0, 0x80, 0x8 ;  /* 0x000000000008781c */ /* 0x000fda0003f0f008 */
[----:B------:R-:W-:Y:S05]  /*06d0*/  @!P0 EXIT ;  /* 0x000000000000894d */ /* 0x000fea0003800000 */
[----:B------:R-:W3:Y:S02]  /*06e0*/  LDCU.64 UR8, c[0x0][0x3a0] ;  /* 0x00007400ff0877ac */ /* 0x000ee40008000a00 */
[----:B---3--:R-:W-:-:S06]  /*06f0*/  UIMAD.WIDE.U32 UR8, UR5, 0x4, UR8 ;  /* 0x00000004050878a5 */ /* 0x008fcc000f8e0008 */
[----:B012---:R-:W-:Y:S01]  /*0700*/  IMAD.U32 R2, RZ, RZ, UR8 ;  /* 0x00000008ff027e24 */ /* 0x007fe2000f8e00ff */
[----:B------:R-:W-:-:S05]  /*0710*/  MOV R3, UR9 ;  /* 0x0000000900037c02 */ /* 0x000fca0008000f00 */
[----:B------:R-:W2:Y:S02]  /*0720*/  LDG.E.CONSTANT R2, desc[UR12][R2.64] ;  /* 0x0000000c02027981 */ /* 0x000ea4000c1e9900 */
[----:B--2---:R-:W-:-:S13]  /*0730*/  R2UR UR4, R2 ;  /* 0x00000000020472ca */ /* 0x004fda00000e0000 */
[----:B------:R-:W-:-:S06]  /*0740*/  UISETP.GE.AND UP0, UPT, UR4, UR6, UPT ;  /* 0x000000060400728c */ /* 0x000fcc000bf06270 */
[----:B------:R-:W-:-:S13]  /*0750*/  PLOP3.LUT P0, PT, PT, PT, UP0, 0x80, 0x8 ;  /* 0x000000000008781c */ /* 0x000fda0003f0f008 */
[----:B------:R-:W-:Y:S05]  /*0760*/  @P0 EXIT ;  /* 0x000000000000094d */ /* 0x000fea0003800000 */
[----:B------:R-:W0:Y:S01]  /*0770*/  LDCU.64 UR10, c[0x0][0x380] ;  /* 0x00007000ff0a77ac */ /* 0x000e220008000a00 */
[----:B------:R-:W-:-:S04]  /*0780*/  UISETP.LT.AND UP0, UPT, URZ, UR4, UPT ;  /* 0x00000004ff00728c */ /* 0x000fc8000bf01270 */
[----:B------:R-:W-:-:S04]  /*0790*/  USEL UR4, URZ, UR4, !UP0 ;  /* 0x00000004ff047287 */ /* 0x000fc8000c000000 */
[----:B------:R-:W-:-:S04]  /*07a0*/  UIMAD UR8, UR4, UR14, UR5 ;  /* 0x0000000e040872a4 */ /* 0x000fc8000f8e0205 */
[----:B0-----:R-:W-:-:S06]  /*07b0*/  UIMAD.WIDE.U32 UR16, UR8, 0x4, UR10 ;  /* 0x00000004081078a5 */ /* 0x001fcc000f8e000a */
[----:B------:R-:W-:Y:S01]  /*07c0*/  IMAD.U32 R2, RZ, RZ, UR16 ;  /* 0x00000010ff027e24 */ /* 0x000fe2000f8e00ff */
[----:B------:R-:W-:-:S04]  /*07d0*/  MOV R3, UR17 ;  /* 0x0000001100037c02 */ /* 0x000fc80008000f00 */
[----:B------:R-:W0:Y:S01]  /*07e0*/  LDCU.64 UR16, c[0x0][0x3a8] ;  /* 0x00007500ff1077ac */ /* 0x000e220008000a00 */
[----:B------:R-:W2:Y:S01]  /*07f0*/  LDG.E.CONSTANT R17, desc[UR12][R2.64] ;  /* 0x0000000c02117981 */ /* 0x000ea2000c1e9900 */
[----:B------:R-:W-:-:S04]  /*0800*/  UIADD3 UR7, UPT, UPT, UR4, 0x1, URZ ;  /* 0x0000000104077890 */ /* 0x000fc8000fffe0ff */
[----:B------:R-:W-:-:S06]  /*0810*/  UISETP.GE.U32.AND UP0, UPT, UR7, UR6, UPT ;  /* 0x000000060700728c */ /* 0x000fcc000bf06070 */
[----:B------:R-:W-:Y:S01]  /*0820*/  PLOP3.LUT P0, PT, PT, PT, UP0, 0x80, 0x8 ;  /* 0x000000000008781c */ /* 0x000fe20003f0f008 */
[----:B0-----:R-:W-:-:S06]  /*0830*/  UIMAD.WIDE.U32 UR8, UR8, 0x4, UR16 ;  /* 0x00000004080878a5 */ /* 0x001fcc000f8e0010 */
[----:B------:R-:W-:Y:S01]  /*0840*/  IMAD.U32 R4, RZ, RZ, UR8 ;  /* 0x00000008ff047e24 */ /* 0x000fe2000f8e00ff */
[----:B------:R-:W-:-:S05]  /*0850*/  MOV R5, UR9 ;  /* 0x0000000900057c02 */ /* 0x000fca0008000f00 */
[----:B--2---:R0:W-:Y:S01]  /*0860*/  STG.E desc[UR12][R4.64], R17 ;  /* 0x0000001104007986 */ /* 0x0041e2000c10190c */
[----:B------:R-:W-:Y:S05]  /*0870*/  @P0 EXIT ;  /* 0x000000000000094d */ /* 0x000fea0003800000 */
[----:B------:R-:W1:Y:S01]  /*0880*/  LDCU UR8, c[0x0][0x388] ;  /* 0x00007100ff0877ac */ /* 0x000e620008000800 */
[----:B0-----:R-:W0:Y:S01]  /*0890*/  F2F.F64.F32 R16, R17 ;  /* 0x0000001100107310 */ /* 0x001e220000201800 */
[----:B------:R-:W-:Y:S02]  /*08a0*/  CS2R R18, SRZ ;  /* 0x0000000000127805 */ /* 0x000fe4000001ff00 */
[----:B------:R-:W-:Y:S01]  /*08b0*/  CS2R R20, SRZ ;  /* 0x0000000000147805 */ /* 0x000fe2000001ff00 */
[----:B------:R-:W2:Y:S01]  /*08c0*/  LDCU UR9, c[0x0][0x38c] ;  /* 0x00007180ff0977ac */ /* 0x000ea20008000800 */
[----:B0-----:R-:W-:Y:S01]  /*08d0*/  IMAD.MOV.U32 R22, RZ, RZ, R16 ;  /* 0x000000ffff167224 */ /* 0x001fe200078e0010 */
[----:B------:R-:W-:Y:S02]  /*08e0*/  MOV R23, R17 ;  /* 0x0000001100177202 */ /* 0x000fe40000000f00 */
[----:B-1----:R-:W0:Y:S01]  /*08f0*/  F2F.F64.F32 R2, UR8 ;  /* 0x0000000800027d10 */ /* 0x002e220008201800 */
[----:B------:R-:W-:-:S04]  /*0900*/  ULOP3.LUT UR8, URZ, UR4, URZ, 0x33, !UPT ;  /* 0x00000004ff087292 */ /* 0x000fc8000f8e33ff */
[----:B------:R-:W-:-:S03]  /*0910*/  UIADD3 UR8, UPT, UPT, UR8, UR6, URZ ;  /* 0x0000000608087290 */ /* 0x000fc6000fffe0ff */
[----:B--2---:R-:W1:Y:S01]  /*0920*/  F2F.F64.F32 R4, UR9 ;  /* 0x0000000900047d10 */ /* 0x004e620008201800 */
[----:B------:R-:W-:Y:S01]  /*0930*/  ULOP3.LUT UP0, UR8, UR8, 0x3, URZ, 0xc0, !UPT ;  /* 0x0000000308087892 */ /* 0x000fe2000f80c0ff */
[----:B0-----:R-:W-:-:S08]  /*0940*/  DADD R6, -R2, 1 ;  /* 0x3ff0000002067429 */ /* 0x001fd00000000100 */
[----:B------:R-:W-:Y:S05]  /*0950*/  BRA.U !UP0, `(.L_x_5) ;  /* 0x0000000108947547 */ /* 0x000fea000b800000 */
[----:B------:R-:W-:Y:S01]  /*0960*/  DMUL R8, R6, R6 ;  /* 0x0000000606087228 */ /* 0x000fe20000000000 */
[----:B------:R-:W-:Y:S01]  /*0970*/  CS2R R18, SRZ ;  /* 0x0000000000127805 */ /* 0x000fe2000001ff00 */
[----:B------:R-:W-:Y:S01]  /*0980*/  IMAD.MOV.U32 R22, RZ, RZ, R16 ;  /* 0x000000ffff167224 */ /* 0x000fe200078e0010 */
[----:B------:R-:W-:Y:S01]  /*0990*/  MOV R23, R17 ;  /* 0x0000001100177202 */ /* 0x000fe20000000f00 */
[----:B------:R-:W0:Y:S01]  /*09a0*/  LDCU UR15, c[0x0][0x390] ;  /* 0x00007200ff0f77ac */ /* 0x000e220008000800 */
[----:B------:R-:W-:Y:S02]  /*09b0*/  UIMAD UR7, UR7, UR14, UR5 ;  /* 0x0000000e070772a4 */ /* 0x000fe4000f8e0205 */
[----:B------:R-:W-:Y:S01]  /*09c0*/  UIADD3 UR8, UPT, UPT, -UR8, URZ, URZ ;  /* 0x000000ff08087290 */ /* 0x000fe2000fffe1ff */
[----:B------:R-:W-:-:S11]  /*09d0*/  UMOV UR9, UR4 ;  /* 0x0000000400097c82 */ /* 0x000fd60008000000 */
.L_x_6:
[----:B------:R-:W-:-:S06]  /*09e0*/  UIMAD.WIDE.U32 UR18, UR7, 0x4, UR10 ;  /* 0x00000004071278a5 */ /* 0x000fcc000f8e000a */
[----:B------:R-:W-:Y:S01]  /*09f0*/  IMAD.U32 R24, RZ, RZ, UR18 ;  /* 0x00000012ff187e24 */ /* 0x000fe2000f8e00ff */
[----:B------:R-:W-:-:S05]  /*0a00*/  MOV R25, UR19 ;  /* 0x0000001300197c02 */ /* 0x000fca0008000f00 */
[----:B--2---:R-:W2:Y:S01]  /*0a10*/  LDG.E.CONSTANT R24, desc[UR12][R24.64] ;  /* 0x0000000c18187981 */ /* 0x004ea2000c1e9900 */
[----:B0-----:R-:W-:Y:S01]  /*0a20*/  F2F.F64.F32 R14, UR15 ;  /* 0x0000000f000e7d10 */ /* 0x001fe20008201800 */
[----:B------:R-:W-:Y:S02]  /*0a30*/  UIMAD.WIDE.U32 UR18, UR7, 0x4, UR16 ;  /* 0x00000004071278a5 */ /* 0x000fe4000f8e0010 */
[----:B------:R-:W-:Y:S02]  /*0a40*/  UIADD3 UR8, UPT, UPT, UR8, 0x1, URZ ;  /* 0x0000000108087890 */ /* 0x000fe4000fffe0ff */
[----:B------:R-:W-:Y:S02]  /*0a50*/  UIADD3 UR9, UPT, UPT, UR9, 0x1, URZ ;  /* 0x0000000109097890 */ /* 0x000fe4000fffe0ff */
[----:B------:R-:W-:Y:S02]  /*0a60*/  UISETP.NE.AND UP0, UPT, UR8, URZ, UPT ;  /* 0x000000ff0800728c */ /* 0x000fe4000bf05270 */
[----:B------:R-:W-:Y:S01]  /*0a70*/  UIADD3 UR7, UPT, UPT, UR7, UR14, URZ ;  /* 0x0000000e07077290 */ /* 0x000fe2000fffe0ff */
[----:B--2---:R-:W0:Y:S02]  /*0a80*/  F2F.F64.F32 R10, R24 ;  /* 0x00000018000a7310 */ /* 0x004e240000201800 */
[----:B0-----:R-:W-:-:S08]  /*0a90*/  DMUL R12, R10, R6 ;  /* 0x000000060a0c7228 */ /* 0x001fd00000000000 */
[----:B------:R-:W-:Y:S02]  /*0aa0*/  DFMA R22, R2, R22, R12 ;  /* 0x000000160216722b */ /* 0x000fe4000000000c */
[----:B-1----:R-:W-:-:S06]  /*0ab0*/  DADD R12, -R4, 1 ;  /* 0x3ff00000040c7429 */ /* 0x002fcc0000000100 */
[----:B------:R-:W-:-:S08]  /*0ac0*/  DADD R10, R10, -R22 ;  /* 0x000000000a0a7229 */ /* 0x000fd00000000816 */
[----:B------:R-:W-:-:S08]  /*0ad0*/  DMUL R10, R10, R4 ;  /* 0x000000040a0a7228 */ /* 0x000fd00000000000 */
[----:B------:R-:W-:Y:S02]  /*0ae0*/  DFMA R20, R12, R20, R10 ;  /* 0x000000140c14722b */ /* 0x000fe4000000000a */
[----:B------:R-:W-:-:S06]  /*0af0*/  DMUL R10, R2, R2 ;  /* 0x00000002020a7228 */ /* 0x000fcc0000000000 */
[----:B------:R-:W-:-:S08]  /*0b00*/  DFMA R14, R20, R14, R22 ;  /* 0x0000000e140e722b */ /* 0x000fd00000000016 */
[----:B------:R-:W-:-:S08]  /*0b10*/  DADD R14, R14, -R16 ;  /* 0x000000000e0e7229 */ /* 0x000fd00000000810 */
[----:B------:R-:W-:-:S08]  /*0b20*/  DMUL R14, R8, R14 ;  /* 0x0000000e080e7228 */ /* 0x000fd00000000000 */
[----:B------:R-:W-:Y:S01]  /*0b30*/  DFMA R18, R10, R18, R14 ;  /* 0x000000120a12722b */ /* 0x000fe2000000000e */
[----:B------:R-:W-:Y:S01]  /*0b40*/  IMAD.U32 R10, RZ, RZ, UR18 ;  /* 0x00000012ff0a7e24 */ /* 0x000fe2000f8e00ff */
[----:B------:R-:W-:-:S06]  /*0b50*/  MOV R11, UR19 ;  /* 0x00000013000b7c02 */ /* 0x000fcc0008000f00 */
[----:B------:R-:W-:-:S06]  /*0b60*/  DADD R16, R18, R16 ;  /* 0x0000000012107229 */ /* 0x000fcc0000000010 */
[----:B------:R-:W0:Y:S02]  /*0b70*/  F2F.F32.F64 R13, R16 ;  /* 0x00000010000d7310 */ /* 0x000e240000301000 */
[----:B0-----:R2:W-:Y:S01]  /*0b80*/  STG.E desc[UR12][R10.64], R13 ;  /* 0x0000000d0a007986 */ /* 0x0015e2000c10190c */
[----:B------:R-:W-:Y:S05]  /*0b90*/  BRA.U UP0, `(.L_x_6) ;  /* 0xfffffffd00907547 */ /* 0x000fea000b83ffff */
[----:B------:R-:W-:-:S12]  /*0ba0*/  UIADD3 UR7, UPT, UPT, UR9, 0x1, URZ ;  /* 0x0000000109077890 */ /* 0x000fd8000fffe0ff */
.L_x_5:
[----:B------:R-:W-:-:S04]  /*0bb0*/  UIADD3 UR4, UPT, UPT, -UR4, -0x2, UR6 ;  /* 0xfffffffe04047890 */ /* 0x000fc8000fffe106 */
[----:B------:R-:W-:-:S06]  /*0bc0*/  UISETP.GE.U32.AND UP0, UPT, UR4, 0x3, UPT ;  /* 0x000000030400788c */ /* 0x000fcc000bf06070 */
[----:B------:R-:W-:-:S13]  /*0bd0*/  PLOP3.LUT P0, PT, PT, PT, UP0, 0x80, 0x8 ;  /* 0x000000000008781c */ /* 0x000fda0003f0f008 */
[----:B------:R-:W-:Y:S05]  /*0be0*/  @!P0 EXIT ;  /* 0x000000000000894d */ /* 0x000fea0003800000 */
[----:B------:R-:W-:Y:S02]  /*0bf0*/  UIADD3 UR9, UPT, UPT, UR7, -UR6, URZ ;  /* 0x8000000607097290 */ /* 0x000fe4000fffe0ff */
[----:B------:R-:W-:Y:S02]  /*0c00*/  UIMAD UR4, UR7, UR14, UR14 ;  /* 0x0000000e070472a4 */ /* 0x000fe4000f8e020e */
[----:B------:R-:W-:Y:S02]  /*0c10*/  UIADD3 UR6, UPT, UPT, UR7, 0x2, URZ ;  /* 0x0000000207067890 */ /* 0x000fe4000fffe0ff */
[----:B------:R-:W-:Y:S01]  /*0c20*/  UIADD3 UR8, UPT, UPT, UR7, 0x3, URZ ;  /* 0x0000000307087890 */ /* 0x000fe2000fffe0ff */
[----:B------:R-:W0:Y:S01]  /*0c30*/  LDCU UR15, c[0x0][0x390] ;  /* 0x00007200ff0f77ac */ /* 0x000e220008000800 */
[----:B------:R-:W-:Y:S02]  /*0c40*/  UIMAD UR7, UR7, UR14, UR5 ;  /* 0x0000000e070772a4 */ /* 0x000fe4000f8e0205 */
[----:B------:R-:W-:-:S02]  /*0c50*/  UIADD3 UR4, UPT, UPT, UR4, UR5, URZ ;  /* 0x0000000504047290 */ /* 0x000fc4000fffe0ff */
[----:B------:R-:W-:Y:S02]  /*0c60*/  UIMAD UR6, UR6, UR14, UR5 ;  /* 0x0000000e060672a4 */ /* 0x000fe4000f8e0205 */
[----:B------:R-:W-:-:S12]  /*0c70*/  UIMAD UR8, UR8, UR14, UR5 ;  /* 0x0000000e080872a4 */ /* 0x000fd8000f8e0205 */
.L_x_7:
[----:B------:R-:W-:-:S06]  /*0c80*/  UIMAD.WIDE.U32 UR18, UR7, 0x4, UR10 ;  /* 0x00000004071278a5 */ /* 0x000fcc000f8e000a */
[----:B------:R-:W-:Y:S01]  /*0c90*/  IMAD.U32 R24, RZ, RZ, UR18 ;  /* 0x00000012ff187e24 */ /* 0x000fe2000f8e00ff */
[----:B------:R-:W-:-:S05]  /*0ca0*/  MOV R25, UR19 ;  /* 0x0000001300197c02 */ /* 0x000fca0008000f00 */
[----:B---3--:R-:W3:Y:S01]  /*0cb0*/  LDG.E.CONSTANT R0, desc[UR12][R24.64] ;  /* 0x0000000c18007981 */ /* 0x008ee2000c1e9900 */
[----:B------:R-:W-:Y:S01]  /*0cc0*/  UIMAD.WIDE.U32 UR20, UR4, 0x4, UR10 ;  /* 0x00000004041478a5 */ /* 0x000fe2000f8e000a */
[----:B-1----:R-:W-:Y:S01]  /*0cd0*/  DADD R14, -R4, 1 ;  /* 0x3ff00000040e7429 */ /* 0x002fe20000000100 */
[----:B------:R-:W-:Y:S01]  /*0ce0*/  UIMAD.WIDE.U32 UR18, UR7, 0x4, UR16 ;  /* 0x00000004071278a5 */ /* 0x000fe2000f8e0010 */
[----:B--2---:R-:W-:-:S03]  /*0cf0*/  DMUL R12, R6, R6 ;  /* 0x00000006060c7228 */ /* 0x004fc60000000000 */
[----:B------:R-:W-:Y:S01]  /*0d00*/  IMAD.U32 R26, RZ, RZ, UR20 ;  /* 0x00000014ff1a7e24 */ /* 0x000fe2000f8e00ff */
[----:B------:R-:W-:Y:S01]  /*0d10*/  MOV R27, UR21 ;  /* 0x00000015001b7c02 */ /* 0x000fe20008000f00 */
[----:B------:R-:W-:Y:S01]  /*0d20*/  IMAD.U32 R28, RZ, RZ, UR18 ;  /* 0x00000012ff1c7e24 */ /* 0x000fe2000f8e00ff */
[----:B------:R-:W-:-:S03]  /*0d30*/  MOV R29, UR19 ;  /* 0x00000013001d7c02 */ /* 0x000fc60008000f00 */
[----:B------:R-:W2:Y:S01]  /*0d40*/  LDG.E.CONSTANT R26, desc[UR12][R26.64] ;  /* 0x0000000c1a1a7981 */ /* 0x000ea2000c1e9900 */
[----:B------:R-:W-:Y:S01]  /*0d50*/  UIMAD.WIDE.U32 UR20, UR6, 0x4, UR10 ;  /* 0x00000004061478a5 */ /* 0x000fe2000f8e000a */
[----:B---3--:R-:W1:Y:S02]  /*0d60*/  F2F.F64.F32 R8, R0 ;  /* 0x0000000000087310 */ /* 0x008e640000201800 */
[----:B-1----:R-:W-:-:S08]  /*0d70*/  DMUL R10, R8, R6 ;  /* 0x00000006080a7228 */ /* 0x002fd00000000000 */
[----:B------:R-:W-:-:S08]  /*0d80*/  DFMA R22, R2, R22, R10 ;  /* 0x000000160216722b */ /* 0x000fd0000000000a */
[----:B------:R-:W-:-:S08]  /*0d90*/  DADD R8, R8, -R22 ;  /* 0x0000000008087229 */ /* 0x000fd00000000816 */
[----:B------:R-:W-:Y:S02]  /*0da0*/  DMUL R10, R8, R4 ;  /* 0x00000004080a7228 */ /* 0x000fe40000000000 */
[----:B0-----:R-:W0:Y:S06]  /*0db0*/  F2F.F64.F32 R8, UR15 ;  /* 0x0000000f00087d10 */ /* 0x001e2c0008201800 */
[----:B------:R-:W-:-:S08]  /*0dc0*/  DFMA R20, R14, R20, R10 ;  /* 0x000000140e14722b */ /* 0x000fd0000000000a */
[----:B0-----:R-:W-:-:S08]  /*0dd0*/  DFMA R10, R8, R20, R22 ;  /* 0x00000014080a722b */ /* 0x001fd00000000016 */
[----:B------:R-:W-:Y:S02]  /*0de0*/  DADD R24, R10, -R16 ;  /* 0x000000000a187229 */ /* 0x000fe40000000810 */
[----:B------:R-:W-:-:S06]  /*0df0*/  DMUL R10, R2, R2 ;  /* 0x00000002020a7228 */ /* 0x000fcc0000000000 */
[----:B------:R-:W-:-:S08]  /*0e00*/  DMUL R24, R12, R24 ;  /* 0x000000180c187228 */ /* 0x000fd00000000000 */
[----:B------:R-:W-:Y:S02]  /*0e10*/  DFMA R18, R10, R18, R24 ;  /* 0x000000120a12722b */ /* 0x000fe40000000018 */
[----:B--2---:R-:W0:Y:S06]  /*0e20*/  F2F.F64.F32 R24, R26 ;  /* 0x0000001a00187310 */ /* 0x004e2c0000201800 */
[----:B------:R-:W-:-:S06]  /*0e30*/  DADD R16, R18, R16 ;  /* 0x0000000012107229 */ /* 0x000fcc0000000010 */
[----:B------:R-:W1:Y:S01]  /*0e40*/  F2F.F32.F64 R0, R16 ;  /* 0x0000001000007310 */ /* 0x000e620000301000 */
[----:B0-----:R-:W-:-:S08]  /*0e50*/  DMUL R26, R24, R6 ;  /* 0x00000006181a7228 */ /* 0x001fd00000000000 */
[----:B------:R-:W-:Y:S01]  /*0e60*/  DFMA R22, R2, R22, R26 ;  /* 0x000000160216722b */ /* 0x000fe2000000001a */
[----:B------:R-:W-:Y:S01]  /*0e70*/  IMAD.U32 R26, RZ, RZ, UR20 ;  /* 0x00000014ff1a7e24 */ /* 0x000fe2000f8e00ff */
[----:B------:R-:W-:Y:S01]  /*0e80*/  MOV R27, UR21 ;  /* 0x00000015001b7c02 */ /* 0x000fe20008000f00 */
[----:B-1----:R0:W-:Y:S04]  /*0e90*/  STG.E desc[UR12][R28.64], R0 ;  /* 0x000000001c007986 */ /* 0x0021e8000c10190c */
[----:B------:R-:W2:Y:S01]  /*0ea0*/  LDG.E.CONSTANT R26, desc[UR12][R26.64] ;  /* 0x0000000c1a1a7981 */ /* 0x000ea2000c1e9900 */
[----:B------:R-:W-:-:S08]  /*0eb0*/  DADD R24, R24, -R22 ;  /* 0x0000000018187229 */ /* 0x000fd00000000816 */
[----:B------:R-:W-:-:S08]  /*0ec0*/  DMUL R24, R24, R4 ;  /* 0x0000000418187228 */ /* 0x000fd00000000000 */
[----:B------:R-:W-:-:S08]  /*0ed0*/  DFMA R20, R14, R20, R24 ;  /* 0x000000140e14722b */ /* 0x000fd00000000018 */
[----:B------:R-:W-:-:S08]  /*0ee0*/  DFMA R24, R8, R20, R22 ;  /* 0x000000140818722b */ /* 0x000fd00000000016 */
[----:B------:R-:W-:-:S08]  /*0ef0*/  DADD R24, -R16, R24 ;  /* 0x0000000010187229 */ /* 0x000fd00000000118 */
[----:B------:R-:W-:-:S08]  /*0f00*/  DMUL R24, R12, R24 ;  /* 0x000000180c187228 */ /* 0x000fd00000000000 */
[----:B------:R-:W-:Y:S01]  /*0f10*/  DFMA R18, R10, R18, R24 ;  /* 0x000000120a12722b */ /* 0x000fe20000000018 */
[----:B------:R-:W-:Y:S01]  /*0f20*/  UIMAD.WIDE.U32 UR20, UR8, 0x4, UR10 ;  /* 0x00000004081478a5 */ /* 0x000fe2000f8e000a */
[----:B--2---:R-:W1:Y:S02]  /*0f30*/  F2F.F64.F32 R24, R26 ;  /* 0x0000001a00187310 */ /* 0x004e640000201800 */
[----:B-1----:R-:W-:-:S08]  /*0f40*/  DMUL R26, R24, R6 ;  /* 0x00000006181a7228 */ /* 0x002fd00000000000 */
[----:B------:R-:W-:Y:S01]  /*0f50*/  DFMA R22, R2, R22, R26 ;  /* 0x000000160216722b */ /* 0x000fe2000000001a */
[----:B------:R-:W-:Y:S01]  /*0f60*/  IMAD.U32 R26, RZ, RZ, UR20 ;  /* 0x00000014ff1a7e24 */ /* 0x000fe2000f8e00ff */
[----:B------:R-:W-:-:S05]  /*0f70*/  MOV R27, UR21 ;  /* 0x00000015001b7c02 */ /* 0x000fca0008000f00 */
[----:B------:R-:W2:Y:S01]  /*0f80*/  LDG.E.CONSTANT R26, desc[UR12][R26.64] ;  /* 0x0000000c1a1a7981 */ /* 0x000ea2000c1e9900 */
[----:B------:R-:W-:-:S08]  /*0f90*/  DADD R24, R24, -R22 ;  /* 0x0000000018187229 */ /* 0x000fd00000000816 */
[----:B------:R-:W-:-:S08]  /*0fa0*/  DMUL R24, R24, R4 ;  /* 0x0000000418187228 */ /* 0x000fd00000000000 */
[----:B------:R-:W-:Y:S02]  /*0fb0*/  DFMA R20, R14, R20, R24 ;  /* 0x000000140e14722b */ /* 0x000fe40000000018 */
[----:B------:R-:W-:-:S06]  /*0fc0*/  DADD R16, R16, R18 ;  /* 0x0000000010107229 */ /* 0x000fcc0000000012 */
[----:B------:R-:W-:-:S08]  /*0fd0*/  DFMA R24, R8, R20, R22 ;  /* 0x000000140818722b */ /* 0x000fd00000000016 */
[----:B------:R-:W-:-:S08]  /*0fe0*/  DADD R24, -R16, R24 ;  /* 0x0000000010187229 */ /* 0x000fd00000000118 */
[----:B------:R-:W-:-:S08]  /*0ff0*/  DMUL R24, R12, R24 ;  /* 0x000000180c187228 */ /* 0x000fd00000000000 */
[----:B------:R-:W-:Y:S01]  /*1000*/  DFMA R18, R10, R18, R24 ;  /* 0x000000120a12722b */ /* 0x000fe20000000018 */
[----:B0-----:R0:W1:Y:S07]  /*1010*/  F2F.F32.F64 R0, R16 ;  /* 0x0000001000007310 */ /* 0x00106e0000301000 */
[----:B0-----:R-:W-:Y:S01]  /*1020*/  DADD R16, R16, R18 ;  /* 0x0000000010107229 */ /* 0x001fe20000000012 */
[----:B------:R-:W-:-:S06]  /*1030*/  UIMAD.WIDE.U32 UR18, UR4, 0x4, UR16 ;  /* 0x00000004041278a5 */ /* 0x000fcc000f8e0010 */
[----:B------:R-:W-:Y:S01]  /*1040*/  IMAD.U32 R28, RZ, RZ, UR18 ;  /* 0x00000012ff1c7e24 */ /* 0x000fe2000f8e00ff */
[----:B------:R-:W-:-:S05]  /*1050*/  MOV R29, UR19 ;  /* 0x00000013001d7c02 */ /* 0x000fca0008000f00 */
[----:B-1----:R0:W-:Y:S01]  /*1060*/  STG.E desc[UR12][R28.64], R0 ;  /* 0x000000001c007986 */ /* 0x0021e2000c10190c */
[----:B------:R-:W-:Y:S01]  /*1070*/  UIMAD.WIDE.U32 UR18, UR6, 0x4, UR16 ;  /* 0x00000004061278a5 */ /* 0x000fe2000f8e0010 */
[----:B0-----:R-:W0:Y:S05]  /*1080*/  F2F.F32.F64 R0, R16 ;  /* 0x0000001000007310 */ /* 0x001e2a0000301000 */
[----:B------:R-:W-:Y:S01]  /*1090*/  IMAD.U32 R28, RZ, RZ, UR18 ;  /* 0x00000012ff1c7e24 */ /* 0x000fe2000f8e00ff */
[----:B------:R-:W-:Y:S01]  /*10a0*/  MOV R29, UR19 ;  /* 0x00000013001d7c02 */ /* 0x000fe20008000f00 */
[----:B------:R-:W-:Y:S02]  /*10b0*/  UIMAD.WIDE.U32 UR18, UR8, 0x4, UR16 ;  /* 0x00000004081278a5 */ /* 0x000fe4000f8e0010 */
[----:B------:R-:W-:-:S02]  /*10c0*/  UIADD3 UR9, UPT, UPT, UR9, 0x4, URZ ;  /* 0x0000000409097890 */ /* 0x000fc4000fffe0ff */
[----:B0-----:R3:W-:Y:S02]  /*10d0*/  STG.E desc[UR12][R28.64], R0 ;  /* 0x000000001c007986 */ /* 0x0017e4000c10190c */
[----:B------:R-:W-:Y:S02]  /*10e0*/  UISETP.NE.AND UP0, UPT, UR9, URZ, UPT ;  /* 0x000000ff0900728c */ /* 0x000fe4000bf05270 */
[----:B------:R-:W-:Y:S02]  /*10f0*/  ULEA UR4, UR14, UR4, 0x2 ;  /* 0x000000040e047291 */ /* 0x000fe4000f8e10ff */
[----:B------:R-:W-:Y:S02]  /*1100*/  ULEA UR6, UR14, UR6, 0x2 ;  /* 0x000000060e067291 */ /* 0x000fe4000f8e10ff */
[----:B------:R-:W-:Y:S02]  /*1110*/  ULEA UR8, UR14, UR8, 0x2 ;  /* 0x000000080e087291 */ /* 0x000fe4000f8e10ff */
[----:B------:R-:W-:Y:S01]  /*1120*/  ULEA UR7, UR14, UR7, 0x2 ;  /* 0x000000070e077291 */ /* 0x000fe2000f8e10ff */
[----:B--2---:R-:W0:Y:S02]  /*1130*/  F2F.F64.F32 R24, R26 ;  /* 0x0000001a00187310 */ /* 0x004e240000201800 */
[----:B0-----:R-:W-:-:S08]  /*1140*/  DMUL R26, R24, R6 ;  /* 0x00000006181a7228 */ /* 0x001fd00000000000 */
[----:B------:R-:W-:-:S08]  /*1150*/  DFMA R22, R2, R22, R26 ;  /* 0x000000160216722b */ /* 0x000fd0000000001a */
[----:B------:R-:W-:-:S08]  /*1160*/  DADD R24, R24, -R22 ;  /* 0x0000000018187229 */ /* 0x000fd00000000816 */
[----:B------:R-:W-:-:S08]  /*1170*/  DMUL R24, R24, R4 ;  /* 0x0000000418187228 */ /* 0x000fd00000000000 */
[----:B------:R-:W-:-:S08]  /*1180*/  DFMA R20, R14, R20, R24 ;  /* 0x000000140e14722b */ /* 0x000fd00000000018 */
[----:B------:R-:W-:-:S08]  /*1190*/  DFMA R8, R8, R20, R22 ;  /* 0x000000140808722b */ /* 0x000fd00000000016 */
[----:B------:R-:W-:-:S08]  /*11a0*/  DADD R8, -R16, R8 ;  /* 0x0000000010087229 */ /* 0x000fd00000000108 */
[----:B------:R-:W-:-:S08]  /*11b0*/  DMUL R8, R12, R8 ;  /* 0x000000080c087228 */ /* 0x000fd00000000000 */
[----:B------:R-:W-:-:S08]  /*11c0*/  DFMA R18, R10, R18, R8 ;  /* 0x000000120a12722b */ /* 0x000fd00000000008 */
[----:B------:R-:W-:-:S06]  /*11d0*/  DADD R16, R16, R18 ;  /* 0x0000000010107229 */ /* 0x000fcc0000000012 */
[----:B------:R-:W0:Y:S01]  /*11e0*/  F2F.F32.F64 R11, R16 ;  /* 0x00000010000b7310 */ /* 0x000e220000301000 */
[----:B------:R-:W-:Y:S01]  /*11f0*/  IMAD.U32 R8, RZ, RZ, UR18 ;  /* 0x00000012ff087e24 */ /* 0x000fe2000f8e00ff */
[----:B------:R-:W-:-:S05]  /*1200*/  MOV R9, UR19 ;  /* 0x0000001300097c02 */ /* 0x000fca0008000f00 */
[----:B0-----:R3:W-:Y:S01]  /*1210*/  STG.E desc[UR12][R8.64], R11 ;  /* 0x0000000b08007986 */ /* 0x0017e2000c10190c */
[----:B------:R-:W-:Y:S05]  /*1220*/  BRA.U UP0, `(.L_x_7) ;  /* 0xfffffff900947547 */ /* 0x000fea000b83ffff */
[----:B------:R-:W-:Y:S05]  /*1230*/  EXIT ;  /* 0x000000000000794d */ /* 0x000fea0003800000 */
.L_x_8:
[----:B------:R-:W-:-:S00]  /*1240*/  BRA `(.L_x_8) ;  /* 0xfffffffc00fc7947 */ /* 0x000fc0000383ffff */
[----:B------:R-:W-:-:S00]  /*1250*/  NOP ;  /* 0x0000000000007918 */ /* 0x000fc00000000000 */
        /* <DEDUP_REMOVED lines=10> */
.L_x_19:


//--------------------- .text.jma_batch_f32       --------------------------
	.section	.text.jma_batch_f32,"ax",@progbits
	.align	128
        .global         jma_batch_f32
        .type           jma_batch_f32,@function
        .size           jma_batch_f32,(.L_x_20 - jma_batch_f32)
        .other          jma_batch_f32,@"STO_CUDA_ENTRY STV_DEFAULT"
jma_batch_f32:
.text.jma_batch_f32:
[----:B------:R-:W-:Y:S01]  /*0000*/  LDC R1, c[0x0][0x37c] ;  /* 0x0000df00ff017b82 */ /* 0x000fe20000000800 */
[----:B------:R-:W0:Y:S01]  /*0010*/  S2R R5, SR_CTAID.X ;  /* 0x0000000000057919 */ /* 0x000e220000002500 */
[----:B------:R-:W0:Y:S01]  /*0020*/  LDCU UR4, c[0x0][0x3a4] ;  /* 0x00007480ff0477ac */ /* 0x000e220008000800 */
[----:B------:R-:W1:Y:S01]  /*0030*/  S2R R0, SR_TID.X ;  /* 0x0000000000007919 */ /* 0x000e620000002100 */
[----:B0-----:R-:W-:-:S04]  /*0040*/  ISETP.GE.AND P0, PT, R5, UR4, PT ;  /* 0x0000000405007c0c */ /* 0x001fc8000bf06270 */
[----:B-1----:R-:W-:-:S13]  /*0050*/  ISETP.NE.OR P0, PT, R0, RZ, P0 ;  /* 0x000000ff0000720c */ /* 0x002fda0000705670 */
[----:B------:R-:W-:Y:S05]  /*0060*/  @P0 EXIT ;  /* 0x000000000000094d */ /* 0x000fea0003800000 */
[----:B------:R-:W0:Y:S01]  /*0070*/  LDC R4, c[0x0][0x3a0] ;  /* 0x0000e800ff047b82 */ /* 0x000e220000000800 */
[----:B------:R-:W1:Y:S07]  /*0080*/  LDCU.64 UR4, c[0x0][0x358] ;  /* 0x00006b00ff0477ac */ /* 0x000e6e0008000a00 */
[----:B------:R-:W2:Y:S01]  /*0090*/  LDC.64 R34, c[0x0][0x3b0] ;  /* 0x0000ec00ff227b82 */ /* 0x000ea20000000a00 */
[----:B0-----:R-:W-:Y:S01]  /*00a0*/  ISETP.GE.AND P0, PT, R4, 0x1, PT ;  /* 0x000000010400780c */ /* 0x001fe20003f06270 */
[----:B------:R-:W-:-:S04]  /*00b0*/  IMAD R2, R5, R4, RZ ;  /* 0x0000000405027224 */ /* 0x000fc800078e02ff */
[----:B------:R-:W-:-:S03]  /*00c0*/  IMAD.WIDE R12, R2, 0x4, RZ ;  /* 0x00000004020c7825 */ /* 0x000fc600078e02ff */
[----:B--2---:R-:W-:-:S05]  /*00d0*/  IADD3 R6, P1, PT, R12, R34, RZ ;  /* 0x000000220c067210 */ /* 0x004fca0007f3e0ff */
[----:B------:R-:W-:Y:S01]  /*00e0*/  IMAD.X R7, R13, 0x1, R35, P1 ;  /* 0x000000010d077824 */ /* 0x000fe200008e0623 */
[----:B-1----:R-:W-:Y:S07]  /*00f0*/  @!P0 BRA `(.L_x_9) ;  /* 0x00000004002c8947 */ /* 0x002fee0003800000 */
[C---:B------:R-:W-:Y:S01]  /*0100*/  ISETP.GE.U32.AND P1, PT, R4.reuse, 0x10, PT ;  /* 0x000000100400780c */ /* 0x040fe20003f26070 */
[----:B------:R-:W-:Y:S01]  /*0110*/  IMAD.MOV.U32 R3, RZ, RZ, RZ ;  /* 0x000000ffff037224 */ /* 0x000fe200078e00ff */
[----:B------:R-:W-:-:S04]  /*0120*/  LOP3.LUT R14, R4, 0xf, RZ, 0xc0, !PT ;  /* 0x0000000f040e7812 */ /* 0x000fc800078ec0ff */
[----:B------:R-:W-:-:S07]  /*0130*/  ISETP.NE.AND P0, PT, R14, RZ, PT ;  /* 0x000000ff0e00720c */ /* 0x000fce0003f05270 */
[----:B------:R-:W-:Y:S06]  /*0140*/  @!P1 BRA `(.L_x_10) ;  /* 0x0000000000709947 */ /* 0x000fec0003800000 */
[----:B------:R-:W-:Y:S01]  /*0150*/  IADD3 R10, P1, PT, R6, 0x20, RZ ;  /* 0x00000020060a7810 */ /* 0x000fe20007f3e0ff */
[----:B------:R-:W-:Y:S01]  /*0160*/  IMAD.MOV.U32 R15, RZ, RZ, 0x7fc00000 ;  /* 0x7fc00000ff0f7424 */ /* 0x000fe200078e00ff */
[----:B------:R-:W-:-:S03]  /*0170*/  LOP3.LUT R3, R4, 0x7ffffff0, RZ, 0xc0, !PT ;  /* 0x7ffffff004037812 */ /* 0x000fc600078ec0ff */
[----:B------:R-:W-:Y:S02]  /*0180*/  IMAD.X R11, RZ, RZ, R7, P1 ;  /* 0x000000ffff0b7224 */ /* 0x000fe400008e0607 */
[----:B------:R-:W-:-:S07]  /*0190*/  IMAD.MOV R0, RZ, RZ, -R3 ;  /* 0x000000ffff007224 */ /* 0x000fce00078e0a03 */
.L_x_11:
[----:B------:R-:W-:Y:S02]  /*01a0*/  VIADD R0, R0, 0x10 ;  /* 0x0000001000007836 */ /* 0x000fe40000000000 */
[----:B0-----:R-:W-:Y:S02]  /*01b0*/  IMAD.MOV.U32 R8, RZ, RZ, R10 ;  /* 0x000000ffff087224 */ /* 0x001fe400078e000a */
[----:B------:R-:W-:Y:S01]  /*01c0*/  IMAD.MOV.U32 R9, RZ, RZ, R11 ;  /* 0x000000ffff097224 */ /* 0x000fe200078e000b */
[----:B------:R-:W-:Y:S02]  /*01d0*/  ISETP.NE.AND P1, PT, R0, RZ, PT ;  /* 0x000000ff0000720c */ /* 0x000fe40003f25270 */
[----:B------:R-:W-:Y:S02]  /*01e0*/  IADD3 R10, P2, PT, R8, 0x40, RZ ;  /* 0x00000040080a7810 */ /* 0x000fe40007f5e0ff */
[----:B------:R0:W-:Y:S02]  /*01f0*/  STG.E desc[UR4][R8.64+-0x20], R15 ;  /* 0xffffe00f08007986 */ /* 0x0001e4000c101904 */
[----:B------:R-:W-:-:S02]  /*0200*/  IADD3.X R11, PT, PT, RZ, R9, RZ, P2, !PT ;  /* 0x00000009ff0b7210 */ /* 0x000fc400017fe4ff */
[----:B------:R0:W-:Y:S04]  /*0210*/  STG.E desc[UR4][R8.64+-0x1c], R15 ;  /* 0xffffe40f08007986 */ /* 0x0001e8000c101904 */
        /* <DEDUP_REMOVED lines=13> */
[----:B------:R0:W-:Y:S01]  /*02f0*/  STG.E desc[UR4][R8.64+0x1c], R15 ;  /* 0x00001c0f08007986 */ /* 0x0001e2000c101904 */
[----:B------:R-:W-:Y:S05]  /*0300*/  @P1 BRA `(.L_x_11) ;  /* 0xfffffffc00a41947 */ /* 0x000fea000383ffff */
.L_x_10:
[----:B------:R-:W-:Y:S05]  /*0310*/  @!P0 BRA `(.L_x_9) ;  /* 0x0000000000a48947 */ /* 0x000fea0003800000 */
[----:B------:R-:W-:Y:S02]  /*0320*/  ISETP.GE.U32.AND P0, PT, R14, 0x8, PT ;  /* 0x000000080e00780c */ /* 0x000fe40003f06070 */
[----:B------:R-:W-:-:S04]  /*0330*/  LOP3.LUT R10, R4, 0x7, RZ, 0xc0, !PT ;  /* 0x00000007040a7812 */ /* 0x000fc800078ec0ff */
[----:B------:R-:W-:-:S07]  /*0340*/  ISETP.NE.AND P1, PT, R10, RZ, PT ;  /* 0x000000ff0a00720c */ /* 0x000fce0003f25270 */
[----:B------:R-:W-:Y:S06]  /*0350*/  @!P0 BRA `(.L_x_12) ;  /* 0x00000000002c8947 */ /* 0x000fec0003800000 */
[----:B------:R-:W-:Y:S02]  /*0360*/  IMAD.MOV.U32 R11, RZ, RZ, 0x7fc00000 ;  /* 0x7fc00000ff0b7424 */ /* 0x000fe400078e00ff */
[----:B0-----:R-:W-:-:S04]  /*0370*/  IMAD.WIDE.U32 R8, R3, 0x4, R6 ;  /* 0x0000000403087825 */ /* 0x001fc800078e0006 */
[----:B------:R-:W-:Y:S01]  /*0380*/  VIADD R3, R3, 0x8 ;  /* 0x0000000803037836 */ /* 0x000fe20000000000 */
[----:B------:R1:W-:Y:S04]  /*0390*/  STG.E desc[UR4][R8.64], R11 ;  /* 0x0000000b08007986 */ /* 0x0003e8000c101904 */
[----:B------:R1:W-:Y:S04]  /*03a0*/  STG.E desc[UR4][R8.64+0x4], R11 ;  /* 0x0000040b08007986 */ /* 0x0003e8000c101904 */
[----:B------:R1:W-:Y:S04]  /*03b0*/  STG.E desc[UR4][R8.64+0x8], R11 ;  /* 0x0000080b08007986 */ /* 0x0003e8000c101904 */
[----:B------:R1:W-:Y:S04]  /*03c0*/  STG.E desc[UR4][R8.64+0xc], R11 ;  /* 0x00000c0b08007986 */ /* 0x0003e8000c101904 */
[----:B------:R1:W-:Y:S04]  /*03d0*/  STG.E desc[UR4][R8.64+0x10], R11 ;  /* 0x0000100b08007986 */ /* 0x0003e8000c101904 */
[----:B------:R1:W-:Y:S04]  /*03e0*/  STG.E desc[UR4][R8.64+0x14], R11 ;  /* 0x0000140b08007986 */ /* 0x0003e8000c101904 */
[----:B------:R1:W-:Y:S04]  /*03f0*/  STG.E desc[UR4][R8.64+0x18], R11 ;  /* 0x0000180b08007986 */ /* 0x0003e8000c101904 */
[----:B------:R1:W-:Y:S02]  /*0400*/  STG.E desc[UR4][R8.64+0x1c], R11 ;  /* 0x00001c0b08007986 */ /* 0x0003e4000c101904 */
.L_x_12:
[----:B------:R-:W-:Y:S05]  /*0410*/  @!P1 BRA `(.L_x_9) ;  /* 0x0000000000649947 */ /* 0x000fea0003800000 */
[----:B------:R-:W-:Y:S02]  /*0420*/  ISETP.GE.U32.AND P0, PT, R10, 0x4, PT ;  /* 0x000000040a00780c */ /* 0x000fe40003f06070 */
[----:B------:R-:W-:-:S04]  /*0430*/  LOP3.LUT R0, R4, 0x3, RZ, 0xc0, !PT ;  /* 0x0000000304007812 */ /* 0x000fc800078ec0ff */
[----:B------:R-:W-:-:S07]  /*0440*/  ISETP.NE.AND P1, PT, R0, RZ, PT ;  /* 0x000000ff0000720c */ /* 0x000fce0003f25270 */
[----:B------:R-:W-:Y:S06]  /*0450*/  @!P0 BRA `(.L_x_13) ;  /* 0x00000000001c8947 */ /* 0x000fec0003800000 */
[----:B-1----:R-:W-:Y:S02]  /*0460*/  IMAD.MOV.U32 R11, RZ, RZ, 0x7fc00000 ;  /* 0x7fc00000ff0b7424 */ /* 0x002fe400078e00ff */
[----:B0-----:R-:W-:-:S04]  /*0470*/  IMAD.WIDE.U32 R8, R3, 0x4, R6 ;  /* 0x0000000403087825 */ /* 0x001fc800078e0006 */
[----:B------:R-:W-:Y:S01]  /*0480*/  VIADD R3, R3, 0x4 ;  /* 0x0000000403037836 */ /* 0x000fe20000000000 */
[----:B------:R2:W-:Y:S04]  /*0490*/  STG.E desc[UR4][R8.64], R11 ;  /* 0x0000000b08007986 */ /* 0x0005e8000c101904 */
[----:B------:R2:W-:Y:S04]  /*04a0*/  STG.E desc[UR4][R8.64+0x4], R11 ;  /* 0x0000040b08007986 */ /* 0x0005e8000c101904 */
[----:B------:R2:W-:Y:S04]  /*04b0*/  STG.E desc[UR4][R8.64+0x8], R11 ;  /* 0x0000080b08007986 */ /* 0x0005e8000c101904 */
[----:B------:R2:W-:Y:S02]  /*04c0*/  STG.E desc[UR4][R8.64+0xc], R11 ;  /* 0x00000c0b08007986 */ /* 0x0005e4000c101904 */
.L_x_13:
[----:B------:R-:W-:Y:S05]  /*04d0*/  @!P1 BRA `(.L_x_9) ;  /* 0x0000000000349947 */ /* 0x000fea0003800000 */
[----:B012---:R-:W-:-:S04]  /*04e0*/  IMAD.WIDE.U32 R8, R3, 0x4, R12 ;  /* 0x0000000403087825 */ /* 0x007fc800078e000c */
[----:B------:R-:W-:Y:S01]  /*04f0*/  IMAD.MOV R0, RZ, RZ, -R0 ;  /* 0x000000ffff007224 */ /* 0x000fe200078e0a00 */
[----:B------:R-:W-:Y:S01]  /*0500*/  IADD3 R3, P0, PT, R8, R34, RZ ;  /* 0x0000002208037210 */ /* 0x000fe20007f1e0ff */
[----:B------:R-:W-:-:S03]  /*0510*/  IMAD.MOV.U32 R11, RZ, RZ, 0x7fc00000 ;  /* 0x7fc00000ff0b7424 */ /* 0x000fc600078e00ff */
[----:B------:R-:W-:-:S09]  /*0520*/  IADD3.X R10, PT, PT, R9, R35, RZ, P0, !PT ;  /* 0x00000023090a7210 */ /* 0x000fd200007fe4ff */
.L_x_14:
[----:B------:R-:W-:Y:S02]  /*0530*/  VIADD R0, R0, 0x1 ;  /* 0x0000000100007836 */ /* 0x000fe40000000000 */
[----:B---3--:R-:W-:Y:S01]  /*0540*/  IMAD.MOV.U32 R8, RZ, RZ, R3 ;  /* 0x000000ffff087224 */ /* 0x008fe200078e0003 */
[----:B------:R-:W-:Y:S01]  /*0550*/  IADD3 R3, P1, PT, R3, 0x4, RZ ;  /* 0x0000000403037810 */ /* 0x000fe20007f3e0ff */
[----:B------:R-:W-:Y:S01]  /*0560*/  IMAD.MOV.U32 R9, RZ, RZ, R10 ;  /* 0x000000ffff097224 */ /* 0x000fe200078e000a */
[----:B------:R-:W-:-:S03]  /*0570*/  ISETP.NE.AND P0, PT, R0, RZ, PT ;  /* 0x000000ff0000720c */ /* 0x000fc60003f05270 */
[----:B------:R-:W-:Y:S01]  /*0580*/  IMAD.X R10, RZ, RZ, R10, P1 ;  /* 0x000000ffff0a7224 */ /* 0x000fe200008e060a */
[----:B------:R3:W-:Y:S09]  /*0590*/  STG.E desc[UR4][R8.64], R11 ;  /* 0x0000000b08007986 */ /* 0x0007f2000c101904 */
[----:B------:R-:W-:Y:S05]  /*05a0*/  @P0 BRA `(.L_x_14) ;  /* 0xfffffffc00e00947 */ /* 0x000fea000383ffff */
.L_x_9:
[----:B------:R-:W4:Y:S02]  /*05b0*/  LDC R3, c[0x0][0x3a8] ;  /* 0x0000ea00ff037b82 */ /* 0x000f240000000800 */
[----:B----4-:R-:W-:-:S04]  /*05c0*/  ISETP.GE.AND P0, PT, R3, R4, PT ;  /* 0x000000040300720c */ /* 0x010fc80003f06270 */
[----:B------:R-:W-:-:S13]  /*05d0*/  ISETP.LT.OR P0, PT, R4, 0x1, P0 ;  /* 0x000000010400780c */ /* 0x000fda0000701670 */
[----:B------:R-:W-:Y:S05]  /*05e0*/  @P0 EXIT ;  /* 0x000000000000094d */ /* 0x000fea0003800000 */
[----:B-123--:R-:W1:Y:S01]  /*05f0*/  LDC.64 R10, c[0x0][0x380] ;  /* 0x0000e000ff0a7b82 */ /* 0x00ee620000000a00 */
[----:B------:R-:W-:-:S07]  /*0600*/  VIMNMX R3, PT, PT, RZ, R3, !PT ;  /* 0x00000003ff037248 */ /* 0x000fce0007fe0100 */
[----:B------:R-:W2:Y:S08]  /*0610*/  LDC.64 R16, c[0x0][0x388] ;  /* 0x0000e200ff107b82 */ /* 0x000eb00000000a00 */
[----:B------:R-:W3:Y:S01]  /*0620*/  LDC.64 R18, c[0x0][0x390] ;  /* 0x0000e400ff127b82 */ /* 0x000ee20000000a00 */
[----:B-1----:R-:W-:-:S07]  /*0630*/  IMAD.WIDE.U32 R10, R3, 0x4, R10 ;  /* 0x00000004030a7825 */ /* 0x002fce00078e000a */
[----:B------:R-:W1:Y:S01]  /*0640*/  LDC.64 R20, c[0x0][0x398] ;  /* 0x0000e600ff147b82 */ /* 0x000e620000000a00 */
[----:B------:R-:W4:Y:S01]  /*0650*/  LDG.E.CONSTANT R37, desc[UR4][R10.64] ;  /* 0x000000040a257981 */ /* 0x000f22000c1e9900 */
[C---:B0-----:R-:W-:Y:S02]  /*0660*/  VIADD R15, R3.reuse, 0x1 ;  /* 0x00000001030f7836 */ /* 0x041fe40000000000 */
[----:B------:R-:W-:-:S03]  /*0670*/  IMAD.WIDE.U32 R6, R3, 0x4, R6 ;  /* 0x0000000403067825 */ /* 0x000fc600078e0006 */
[----:B------:R-:W-:Y:S01]  /*0680*/  ISETP.GE.U32.AND P0, PT, R15, R4, PT ;  /* 0x000000040f00720c */ /* 0x000fe20003f06070 */
[----:B--2---:R-:W-:Y:S01]  /*0690*/  IMAD.WIDE.U32 R16, R5, 0x4, R16 ;  /* 0x0000000405107825 */ /* 0x004fe200078e0010 */
[----:B----4-:R0:W-:Y:S11]  /*06a0*/  STG.E desc[UR4][R6.64], R37 ;  /* 0x0000002506007986 */ /* 0x0101f6000c101904 */
[----:B-1-3--:R-:W-:Y:S05]  /*06b0*/  @P0 EXIT ;  /* 0x000000000000094d */ /* 0x00afea0003800000 */
[----:B------:R-:W2:Y:S01]  /*06c0*/  LDG.E.CONSTANT R8, desc[UR4][R16.64] ;  /* 0x0000000410087981 */ /* 0x000ea2000c1e9900 */
[----:B------:R-:W-:-:S05]  /*06d0*/  IMAD.WIDE.U32 R18, R5, 0x4, R18 ;  /* 0x0000000405127825 */ /* 0x000fca00078e0012 */
[----:B0-----:R0:W3:Y:S01]  /*06e0*/  LDG.E.CONSTANT R6, desc[UR4][R18.64] ;  /* 0x0000000412067981 */ /* 0x0010e2000c1e9900 */
[----:B------:R-:W-:Y:S01]  /*06f0*/  IMAD.WIDE.U32 R20, R5, 0x4, R20 ;  /* 0x0000000405147825 */ /* 0x000fe200078e0014 */
[----:B------:R-:W-:Y:S01]  /*0700*/  LOP3.LUT R5, RZ, R3, RZ, 0x33, !PT ;  /* 0x00000003ff057212 */ /* 0x000fe200078e33ff */
[----:B------:R-:W1:Y:S03]  /*0710*/  F2F.F64.F32 R36, R37 ;  /* 0x0000002500247310 */ /* 0x000e660000201800 */
[----:B------:R1:W5:Y:S01]  /*0720*/  LDG.E.CONSTANT R0, desc[UR4][R20.64] ;  /* 0x0000000414007981 */ /* 0x000362000c1e9900 */
[----:B------:R-:W-:Y:S01]  /*0730*/  IMAD.IADD R5, R5, 0x1, R4 ;  /* 0x0000000105057824 */ /* 0x000fe200078e0204 */
[----:B------:R-:W-:Y:S02]  /*0740*/  CS2R R26, SRZ ;  /* 0x00000000001a7805 */ /* 0x000fe4000001ff00 */
[----:B0-----:R-:W-:-:S02]  /*0750*/  CS2R R18, SRZ ;  /* 0x0000000000127805 */ /* 0x001fc4000001ff00 */
[----:B------:R-:W-:Y:S02]  /*0760*/  LOP3.LUT P0, R22, R5, 0x3, RZ, 0xc0, !PT ;  /* 0x0000000305167812 */ /* 0x000fe4000780c0ff */
[----:B-1----:R-:W-:Y:S01]  /*0770*/  MOV R20, R36 ;  /* 0x0000002400147202 */ /* 0x002fe20000000f00 */
[----:B------:R-:W-:Y:S01]  /*0780*/  IMAD.MOV.U32 R21, RZ, RZ, R37 ;  /* 0x000000ffff157224 */ /* 0x000fe200078e0025 */
[----:B--2---:R-:W0:Y:S08]  /*0790*/  F2F.F64.F32 R8, R8 ;  /* 0x0000000800087310 */ /* 0x004e300000201800 */
[----:B---3--:R-:W1:Y:S01]  /*07a0*/  F2F.F64.F32 R6, R6 ;  /* 0x0000000600067310 */ /* 0x008e620000201800 */
[----:B0-----:R-:W-:Y:S01]  /*07b0*/  DADD R4, -R8, 1 ;  /* 0x3ff0000008047429 */ /* 0x001fe20000000100 */
[----:B------:R-:W-:Y:S10]  /*07c0*/  @!P0 BRA `(.L_x_15) ;  /* 0x0000000000a08947 */ /* 0x000ff40003800000 */
[----:B------:R-:W-:Y:S01]  /*07d0*/  IMAD.WIDE.U32 R14, R3, 0x4, R12 ;  /* 0x00000004030e7825 */ /* 0x000fe200078e000c */
[----:B------:R-:W-:Y:S02]  /*07e0*/  IADD3 R12, P2, PT, R10, 0x4, RZ ;  /* 0x000000040a0c7810 */ /* 0x000fe40007f5e0ff */
[----:B------:R-:W-:Y:S01]  /*07f0*/  CS2R R26, SRZ ;  /* 0x00000000001a7805 */ /* 0x000fe2000001ff00 */
[----:B------:R-:W-:Y:S01]  /*0800*/  IMAD.MOV R10, RZ, RZ, -R22 ;  /* 0x000000ffff0a7224 */ /* 0x000fe200078e0a16 */
[----:B------:R-:W-:Y:S01]  /*0810*/  IADD3 R14, P0, PT, R14, R34, RZ ;  /* 0x000000220e0e7210 */ /* 0x000fe20007f1e0ff */
[----:B------:R-:W-:Y:S02]  /*0820*/  IMAD.X R13, RZ, RZ, R11, P2 ;  /* 0x000000ffff0d7224 */ /* 0x000fe400010e060b */
[----:B------:R-:W-:Y:S01]  /*0830*/  IMAD.MOV.U32 R11, RZ, RZ, R3 ;  /* 0x000000ffff0b7224 */ /* 0x000fe200078e0003 */
[----:B------:R-:W-:Y:S01]  /*0840*/  IADD3 R14, P1, PT, R14, 0x4, RZ ;  /* 0x000000040e0e7810 */ /* 0x000fe20007f3e0ff */
[----:B------:R-:W-:-:S02]  /*0850*/  IMAD.MOV.U32 R20, RZ, RZ, R36 ;  /* 0x000000ffff147224 */ /* 0x000fc400078e0024 */
[----:B------:R-:W-:Y:S01]  /*0860*/  IMAD.MOV.U32 R21, RZ, RZ, R37 ;  /* 0x000000ffff157224 */ /* 0x000fe200078e0025 */
[----:B------:R-:W-:-:S09]  /*0870*/  IADD3.X R15, PT, PT, RZ, R15, R35, P1, P0 ;  /* 0x0000000fff0f7210 */ /* 0x000fd20000fe0423 */
.L_x_16:
[----:B0-----:R0:W2:Y:S01]  /*0880*/  LDG.E.CONSTANT R28, desc[UR4][R12.64] ;  /* 0x000000040c1c7981 */ /* 0x0010a2000c1e9900 */
[----:B-----5:R-:W-:Y:S01]  /*0890*/  F2F.F64.F32 R24, R0 ;  /* 0x0000000000187310 */ /* 0x020fe20000201800 */
[----:B------:R-:W-:Y:S02]  /*08a0*/  VIADD R10, R10, 0x1 ;  /* 0x000000010a0a7836 */ /* 0x000fe40000000000 */
[----:B------:R-:W-:-:S03]  /*08b0*/  VIADD R11, R11, 0x1 ;  /* 0x000000010b0b7836 */ /* 0x000fc60000000000 */
[----:B------:R-:W-:Y:S02]  /*08c0*/  ISETP.NE.AND P0, PT, R10, RZ, PT ;  /* 0x000000ff0a00720c */ /* 0x000fe40003f05270 */
[----:B0-----:R-:W-:-:S05]  /*08d0*/  IADD3 R12, P2, PT, R12, 0x4, RZ ;  /* 0x000000040c0c7810 */ /* 0x001fca0007f5e0ff */
[----:B------:R-:W-:Y:S01]  /*08e0*/  IMAD.X R13, RZ, RZ, R13, P2 ;  /* 0x000000ffff0d7224 */ /* 0x000fe200010e060d */
        /* <DEDUP_REMOVED lines=8> */
[----:B------:R-:W-:Y:S02]  /*0970*/  DFMA R22, R24, R18, R20 ;  /* 0x000000121816722b */ /* 0x000fe40000000014 */
[----:B------:R-:W-:-:S06]  /*0980*/  DMUL R24, R8, R8 ;  /* 0x0000000808187228 */ /* 0x000fcc0000000000 */
[----:B------:R-:W-:-:S08]  /*0990*/  DADD R22, R22, -R36 ;  /* 0x0000000016167229 */ /* 0x000fd00000000824 */
[----:B------:R-:W-:-:S08]  /*09a0*/  DMUL R16, R22, R16 ;  /* 0x0000001016107228 */ /* 0x000fd00000000000 */
[----:B------:R-:W-:Y:S01]  /*09b0*/  DFMA R26, R24, R26, R16 ;  /* 0x0000001a181a722b */ /* 0x000fe20000000010 */
[----:B------:R-:W-:Y:S01]  /*09c0*/  MOV R16, R14 ;  /* 0x0000000e00107202 */ /* 0x000fe20000000f00 */
[----:B------:R-:W-:Y:S01]  /*09d0*/  IMAD.MOV.U32 R17, RZ, RZ, R15 ;  /* 0x000000ffff117224 */ /* 0x000fe200078e000f */
[----:B------:R-:W-:-:S05]  /*09e0*/  IADD3 R14, P1, PT, R14, 0x4, RZ ;  /* 0x000000040e0e7810 */ /* 0x000fca0007f3e0ff */
[----:B------:R-:W-:Y:S01]  /*09f0*/  DADD R36, R26, R36 ;  /* 0x000000001a247229 */ /* 0x000fe20000000024 */
[----:B------:R-:W-:-:S05]  /*0a00*/  IMAD.X R15, RZ, RZ, R15, P1 ;  /* 0x000000ffff0f7224 */ /* 0x000fca00008e060f */
[----:B------:R-:W0:Y:S02]  /*0a10*/  F2F.F32.F64 R23, R36 ;  /* 0x0000002400177310 */ /* 0x000e240000301000 */
[----:B0-----:R0:W-:Y:S01]  /*0a20*/  STG.E desc[UR4][R16.64], R23 ;  /* 0x0000001710007986 */ /* 0x0011e2000c101904 */
[----:B------:R-:W-:Y:S05]  /*0a30*/  @P0 BRA `(.L_x_16) ;  /* 0xfffffffc00900947 */ /* 0x000fea000383ffff */
[----:B------:R-:W-:-:S07]  /*0a40*/  VIADD R15, R11, 0x1 ;  /* 0x000000010b0f7836 */ /* 0x000fce0000000000 */
.L_x_15:
[----:B------:R-:W2:Y:S02]  /*0a50*/  LDC R14, c[0x0][0x3a0] ;  /* 0x0000e800ff0e7b82 */ /* 0x000ea40000000800 */
[----:B--2---:R-:W-:-:S04]  /*0a60*/  IADD3 R3, PT, PT, -R3, -0x2, R14 ;  /* 0xfffffffe03037810 */ /* 0x004fc80007ffe10e */
[----:B------:R-:W-:-:S13]  /*0a70*/  ISETP.GE.U32.AND P0, PT, R3, 0x3, PT ;  /* 0x000000030300780c */ /* 0x000fda0003f06070 */
[----:B------:R-:W-:Y:S05]  /*0a80*/  @!P0 EXIT ;  /* 0x000000000000894d */ /* 0x000fea0003800000 */
[----:B------:R-:W2:Y:S01]  /*0a90*/  LDCU.64 UR6, c[0x0][0x380] ;  /* 0x00007000ff0677ac */ /* 0x000ea20008000a00 */
[C---:B------:R-:W-:Y:S01]  /*0aa0*/  IMAD.WIDE.U32 R10, R15.reuse, 0x4, RZ ;  /* 0x000000040f0a7825 */ /* 0x040fe200078e00ff */
[----:B------:R-:W-:-:S03]  /*0ab0*/  IADD3 R3, PT, PT, R15, -R14, RZ ;  /* 0x8000000e0f037210 */ /* 0x000fc60007ffe0ff */
[----:B------:R-:W-:-:S03]  /*0ac0*/  IMAD.WIDE R12, R2, 0x4, R10 ;  /* 0x00000004020c7825 */ /* 0x000fc600078e020a */
[----:B------:R-:W-:-:S04]  /*0ad0*/  IADD3 R2, P2, PT, R12, R34, RZ ;  /* 0x000000220c027210 */ /* 0x000fc80007f5e0ff */
[----:B------:R-:W-:Y:S02]  /*0ae0*/  IADD3 R2, P3, PT, R2, 0x8, RZ ;  /* 0x0000000802027810 */ /* 0x000fe40007f7e0ff */
[----:B--2---:R-:W-:Y:S02]  /*0af0*/  IADD3 R10, P0, PT, R10, UR6, RZ ;  /* 0x000000060a0a7c10 */ /* 0x004fe4000ff1e0ff */
[----:B------:R-:W-:Y:S02]  /*0b00*/  IADD3.X R35, PT, PT, RZ, R13, R35, P3, P2 ;  /* 0x0000000dff237210 */ /* 0x000fe40001fe4423 */
[----:B------:R-:W-:-:S04]  /*0b10*/  IADD3 R10, P1, PT, R10, 0x8, RZ ;  /* 0x000000080a0a7810 */ /* 0x000fc80007f3e0ff */
[----:B------:R-:W-:-:S09]  /*0b20*/  IADD3.X R11, PT, PT, RZ, UR7, R11, P1, P0 ;  /* 0x00000007ff0b7c10 */ /* 0x000fd20008fe040b */
.L_x_17:
[----:B------:R-:W2:Y:S04]  /*0b30*/  LDG.E.CONSTANT R24, desc[UR4][R10.64+-0x8] ;  /* 0xfffff8040a187981 */ /* 0x000ea8000c1e9900 */
[----:B----4-:R-:W0:Y:S04]  /*0b40*/  LDG.E.CONSTANT R22, desc[UR4][R10.64+-0x4] ;  /* 0xfffffc040a167981 */ /* 0x010e28000c1e9900 */
[----:B------:R-:W3:Y:S04]  /*0b50*/  LDG.E.CONSTANT R33, desc[UR4][R10.64] ;  /* 0x000000040a217981 */ /* 0x000ee8000c1e9900 */
[----:B------:R4:W3:Y:S01]  /*0b60*/  LDG.E.CONSTANT R32, desc[UR4][R10.64+0x4] ;  /* 0x000004040a207981 */ /* 0x0008e2000c1e9900 */
[----:B-1----:R-:W-:Y:S01]  /*0b70*/  DADD R30, -R6, 1 ;  /* 0x3ff00000061e7429 */ /* 0x002fe20000000100 */
[----:B------:R-:W-:-:S05]  /*0b80*/  VIADD R3, R3, 0x4 ;  /* 0x0000000403037836 */ /* 0x000fca0000000000 */
[----:B------:R-:W-:Y:S02]  /*0b90*/  ISETP.NE.AND P0, PT, R3, RZ, PT ;  /* 0x000000ff0300720c */ /* 0x000fe40003f05270 */
[----:B----4-:R-:W-:-:S05]  /*0ba0*/  IADD3 R10, P1, PT, R10, 0x10, RZ ;  /* 0x000000100a0a7810 */ /* 0x010fca0007f3e0ff */
[----:B------:R-:W-:Y:S01]  /*0bb0*/  IMAD.X R11, RZ, RZ, R11, P1 ;  /* 0x000000ffff0b7224 */ /* 0x000fe200008e060b */
[----:B--2---:R-:W1:Y:S08]  /*0bc0*/  F2F.F64.F32 R12, R24 ;  /* 0x00000018000c7310 */ /* 0x004e700000201800 */
[----:B0-----:R-:W0:Y:S01]  /*0bd0*/  F2F.F64.F32 R22, R22 ;  /* 0x0000001600167310 */ /* 0x001e220000201800 */
[----:B-1----:R-:W-:-:S07]  /*0be0*/  DMUL R28, R4, R12 ;  /* 0x0000000c041c7228 */ /* 0x002fce0000000000 */
[----:B---3--:R-:W-:Y:S01]  /*0bf0*/  F2F.F64.F32 R24, R33 ;  /* 0x0000002100187310 */ /* 0x008fe20000201800 */
[----:B------:R-:W-:-:S07]  /*0c00*/  DFMA R28, R8, R20, R28 ;  /* 0x00000014081c722b */ /* 0x000fce000000001c */
[----:B------:R-:W-:Y:S01]  /*0c10*/  F2F.F64.F32 R32, R32 ;  /* 0x0000002000207310 */ /* 0x000fe20000201800 */
[----:B0-----:R-:W-:Y:S02]  /*0c20*/  DMUL R16, R4, R22 ;  /* 0x0000001604107228 */ /* 0x001fe40000000000 */
[----:B------:R-:W-:-:S05]  /*0c30*/  DADD R14, R12, -R28 ;  /* 0x000000000c0e7229 */ /* 0x000fca000000081c */
[----:B-----5:R-:W0:Y:S03]  /*0c40*/  F2F.F64.F32 R12, R0 ;  /* 0x00000000000c7310 */ /* 0x020e260000201800 */
[----:B------:R-:W-:-:S08]  /*0c50*/  DMUL R14, R6, R14 ;  /* 0x0000000e060e7228 */ /* 0x000fd00000000000 */
[----:B------:R-:W-:Y:S02]  /*0c60*/  DFMA R30, R30, R18, R14 ;  /* 0x000000121e1e722b */ /* 0x000fe4000000000e */
[----:B------:R-:W-:-:S06]  /*0c70*/  DMUL R14, R4, R4 ;  /* 0x00000004040e7228 */ /* 0x000fcc0000000000 */
[----:B0-----:R-:W-:Y:S02]  /*0c80*/  DFMA R20, R12, R30, R28 ;  /* 0x0000001e0c14722b */ /* 0x001fe4000000001c */
[C---:B------:R-:W-:Y:S02]  /*0c90*/  DFMA R28, R8.reuse, R28, R16 ;  /* 0x0000001c081c722b */ /* 0x040fe40000000010 */
[----:B------:R-:W-:-:S04]  /*0ca0*/  DMUL R16, R8, R8 ;  /* 0x0000000808107228 */ /* 0x000fc80000000000 */
[----:B------:R-:W-:Y:S02]  /*0cb0*/  DADD R20, R20, -R36 ;  /* 0x0000000014147229 */ /* 0x000fe40000000824 */
[----:B------:R-:W-:-:S06]  /*0cc0*/  DADD R18, R22, -R28 ;  /* 0x0000000016127229 */ /* 0x000fcc000000081c */
[----:B------:R-:W-:-:S08]  /*0cd0*/  DMUL R20, R14, R20 ;  /* 0x000000140e147228 */ /* 0x000fd00000000000 */
[----:B------:R-:W-:Y:S02]  /*0ce0*/  DFMA R26, R16, R26, R20 ;  /* 0x0000001a101a722b */ /* 0x000fe40000000014 */
[C---:B------:R-:W-:Y:S02]  /*0cf0*/  DMUL R20, R6.reuse, R18 ;  /* 0x0000001206147228 */ /* 0x040fe40000000000 */
[----:B------:R-:W-:-:S04]  /*0d00*/  DADD R18, -R6, 1 ;  /* 0x3ff0000006127429 */ /* 0x000fc80000000100 */
[----:B------:R-:W-:-:S04]  /*0d10*/  DADD R22, R26, R36 ;  /* 0x000000001a167229 */ /* 0x000fc80000000024 */
[----:B------:R-:W-:Y:S02]  /*0d20*/  DFMA R30, R18, R30, R20 ;  /* 0x0000001e121e722b */ /* 0x000fe40000000014 */
[----:B------:R-:W-:-:S08]  /*0d30*/  DMUL R20, R4, R24 ;  /* 0x0000001804147228 */ /* 0x000fd00000000000 */
[----:B------:R-:W-:Y:S02]  /*0d40*/  DFMA R20, R8, R28, R20 ;  /* 0x0000001c0814722b */ /* 0x000fe40000000014 */
[----:B------:R-:W-:-:S06]  /*0d50*/  DFMA R28, R12, R30, R28 ;  /* 0x0000001e0c1c722b */ /* 0x000fcc000000001c */
[----:B------:R-:W-:Y:S02]  /*0d60*/  DADD R24, R24, -R20 ;  /* 0x0000000018187229 */ /* 0x000fe40000000814 */
[----:B------:R-:W-:-:S06]  /*0d70*/  DADD R28, -R22, R28 ;  /* 0x00000000161c7229 */ /* 0x000fcc000000011c */
[----:B------:R-:W-:Y:S02]  /*0d80*/  DMUL R24, R6, R24 ;  /* 0x0000001806187228 */ /* 0x000fe40000000000 */
[----:B------:R-:W-:-:S06]  /*0d90*/  DMUL R28, R14, R28 ;  /* 0x0000001c0e1c7228 */ /* 0x000fcc0000000000 */
[----:B------:R-:W-:Y:S02]  /*0da0*/  DFMA R24, R18, R30, R24 ;  /* 0x0000001e1218722b */ /* 0x000fe40000000018 */
[----:B------:R-:W-:-:S06]  /*0db0*/  DFMA R26, R16, R26, R28 ;  /* 0x0000001a101a722b */ /* 0x000fcc000000001c */
[----:B------:R-:W-:Y:S02]  /*0dc0*/  DFMA R30, R12, R24, R20 ;  /* 0x000000180c1e722b */ /* 0x000fe40000000014 */
[----:B------:R-:W-:Y:S01]  /*0dd0*/  DADD R28, R22, R26 ;  /* 0x00000000161c7229 */ /* 0x000fe2000000001a */
[----:B------:R-:W0:Y:S07]  /*0de0*/  F2F.F32.F64 R22, R22 ;  /* 0x0000001600167310 */ /* 0x000e2e0000301000 */
[----:B------:R-:W-:-:S08]  /*0df0*/  DADD R30, -R28, R30 ;  /* 0x000000001c1e7229 */ /* 0x000fd0000000011e */
[----:B------:R-:W-:-:S08]  /*0e00*/  DMUL R30, R14, R30 ;  /* 0x0000001e0e1e7228 */ /* 0x000fd00000000000 */
[----:B------:R-:W-:Y:S02]  /*0e10*/  DFMA R26, R16, R26, R30 ;  /* 0x0000001a101a722b */ /* 0x000fe4000000001e */
[----:B------:R-:W-:-:S08]  /*0e20*/  DMUL R30, R4, R32 ;  /* 0x00000020041e7228 */ /* 0x000fd00000000000 */
[----:B------:R-:W-:-:S08]  /*0e30*/  DFMA R20, R8, R20, R30 ;  /* 0x000000140814722b */ /* 0x000fd0000000001e */
[----:B------:R-:W-:-:S08]  /*0e40*/  DADD R30, R32, -R20 ;  /* 0x00000000201e7229 */ /* 0x000fd00000000814 */
[----:B------:R-:W-:-:S08]  /*0e50*/  DMUL R30, R6, R30 ;  /* 0x0000001e061e7228 */ /* 0x000fd00000000000 */
[----:B------:R-:W-:-:S08]  /*0e60*/  DFMA R18, R18, R24, R30 ;  /* 0x000000181212722b */ /* 0x000fd0000000001e */
[----:B------:R-:W-:Y:S02]  /*0e70*/  DFMA R24, R12, R18, R20 ;  /* 0x000000120c18722b */ /* 0x000fe40000000014 */
[----:B------:R-:W-:Y:S01]  /*0e80*/  DADD R12, R28, R26 ;  /* 0x000000001c0c7229 */ /* 0x000fe2000000001a */
[----:B------:R-:W1:Y:S07]  /*0e90*/  F2F.F32.F64 R29, R28 ;  /* 0x0000001c001d7310 */ /* 0x000e6e0000301000 */
[----:B------:R-:W-:-:S08]  /*0ea0*/  DADD R24, -R12, R24 ;  /* 0x000000000c187229 */ /* 0x000fd00000000118 */
[----:B------:R-:W-:Y:S01]  /*0eb0*/  DMUL R24, R14, R24 ;  /* 0x000000180e187228 */ /* 0x000fe20000000000 */
[----:B------:R2:W3:Y:S07]  /*0ec0*/  F2F.F32.F64 R15, R12 ;  /* 0x0000000c000f7310 */ /* 0x0004ee0000301000 */
[----:B------:R-:W-:-:S08]  /*0ed0*/  DFMA R26, R16, R26, R24 ;  /* 0x0000001a101a722b */ /* 0x000fd00000000018 */
[----:B------:R-:W-:Y:S01]  /*0ee0*/  DADD R36, R12, R26 ;  /* 0x000000000c247229 */ /* 0x000fe2000000001a */
[----:B--2---:R-:W-:Y:S02]  /*0ef0*/  IMAD.MOV.U32 R12, RZ, RZ, R2 ;  /* 0x000000ffff0c7224 */ /* 0x004fe400078e0002 */
[----:B------:R-:W-:-:S03]  /*0f00*/  IMAD.MOV.U32 R13, RZ, RZ, R35 ;  /* 0x000000ffff0d7224 */ /* 0x000fc600078e0023 */
[----:B------:R-:W2:Y:S01]  /*0f10*/  F2F.F32.F64 R17, R36 ;  /* 0x0000002400117310 */ /* 0x000ea20000301000 */
[----:B------:R-:W-:Y:S01]  /*0f20*/  IADD3 R2, P2, PT, R12, 0x10, RZ ;  /* 0x000000100c027810 */ /* 0x000fe20007f5e0ff */
[----:B0-----:R4:W-:Y:S04]  /*0f30*/  STG.E desc[UR4][R12.64+-0x8], R22 ;  /* 0xfffff8160c007986 */ /* 0x0019e8000c101904 */
[----:B------:R-:W-:Y:S01]  /*0f40*/  IMAD.X R35, RZ, RZ, R13, P2 ;  /* 0x000000ffff237224 */ /* 0x000fe200010e060d */
[----:B-1----:R4:W-:Y:S04]  /*0f50*/  STG.E desc[UR4][R12.64+-0x4], R29 ;  /* 0xfffffc1d0c007986 */ /* 0x0029e8000c101904 */
[----:B---3--:R4:W-:Y:S04]  /*0f60*/  STG.E desc[UR4][R12.64], R15 ;  /* 0x0000000f0c007986 */ /* 0x0089e8000c101904 */
[----:B--2---:R4:W-:Y:S01]  /*0f70*/  STG.E desc[UR4][R12.64+0x4], R17 ;  /* 0x000004110c007986 */ /* 0x0049e2000c101904 */
[----:B------:R-:W-:Y:S05]  /*0f80*/  @P0 BRA `(.L_x_17) ;  /* 0xfffffff800e80947 */ /* 0x000fea000383ffff */
[----:B------:R-:W-:Y:S05]  /*0f90*/  EXIT ;  /* 0x000000000000794d */ /* 0x000fea0003800000 */
.L_x_18:
        /* <DEDUP_REMOVED lines=14> */
.L_x_20:


//--------------------- .nv.shared.reserved.0     --------------------------
	.section	.nv.shared.reserved.0,"aw",@nobits
	.weak		__nv_reservedSMEM_offset_0_alias
	.size		__nv_reservedSMEM_offset_0_alias, 0, 64
	.other		__nv_reservedSMEM_offset_0_alias,@"STO_CUDA_RESERVED_SHARED STV_DEFAULT"
__nv_reservedSMEM_offset_0_alias:
	.zero		0
	.zero		64


//--------------------- .nv.constant0.jma_many_series_one_param_f32 --------------------------
	.section	.nv.constant0.jma_many_series_one_param_f32,"a",@progbits
	.sectionflags	@""
	.align	4
.nv.constant0.jma_many_series_one_param_f32:
	.zero		944


//--------------------- .nv.constant0.jma_batch_f32 --------------------------
	.section	.nv.constant0.jma_batch_f32,"a",@progbits
	.sectionflags	@""
	.align	4
.nv.constant0.jma_batch_f32:
	.zero		952


//--------------------- SYMBOLS --------------------------

	.type		.nv.reservedSmem.offset0,@object
	.size		.nv.reservedSmem.offset0,0x4
